# CuTe-DSL kernel — source=cudnn_frontend_dsl family=gemm_swiglu_bs
# config = {"ab_dtype": "Float8E4M3FN", "sf_vec": 32, "vector_f32": false, "mma_mn": [128, 128], "cluster_mn": [1, 1]}


// ===== COMPILED SASS (sm_100a) =====

	.target	sm_100a

	.elftype	@"ET_EXEC"


//--------------------- .note.nv.tkinfo           --------------------------
	.section	.note.nv.tkinfo,"",@"SHT_NOTE"
	.sectionflags	@"SHF_NOTE_NV_TKINFO"
	.tkinfo
        /*0018*/ 	.word	0x00000081
        /*0030*/ 	.string	""
        /*0030*/ 	.string	"ptxas"
        /*0030*/ 	.string	"Cuda compilation tools, release 12.9, V12.9.83"
        /*0030*/ 	.string	"Build system must define TOOLS_VERSION_EXTENDED"
        /*0030*/ 	.string	"-O 3 -arch sm_100a "



//--------------------- .note.nv.cuver            --------------------------
	.section	.note.nv.cuver,"",@"SHT_NOTE"
	.sectionflags	@"SHF_NOTE_NV_CUVER"
        /*0018*/ 	.short	0x0001
        /*001a*/ 	.short	0x0064
        /*001c*/ 	.short	0x0001
        /*001e*/ 	.short	0x0000
        /*0020*/ 	.short	0x0001
        /*0022*/ 	.short	0x0000


//--------------------- .nv.info                  --------------------------
	.section	.nv.info,"",@"SHT_CUDA_INFO"
	.align	4


	//----- nvinfo : EIATTR_REGCOUNT
	.align		4
        /*0000*/ 	.byte	0x04, 0x2f
        /*0002*/ 	.short	(.L_4 - .L_3)
	.align		4
.L_3:
        /*0004*/ 	.word	index@(kernel_cutlass_kernel_cudnngemm_swigludense_blockscaled_gemm_persistent_swiglu_interleaved_quantSm100BlockScaledPersistentDenseGemmKernel_object_at__TiledMMA_ThrLayoutVMNK11110000_Permuta_0)
        /*0008*/ 	.word	0x00000060


	//----- nvinfo : EIATTR_FRAME_SIZE
	.align		4
.L_4:
        /*000c*/ 	.byte	0x04, 0x11
        /*000e*/ 	.short	(.L_6 - .L_5)
	.align		4
.L_5:
        /*0010*/ 	.word	index@($__internal_2_$__cuda_sm10x_tcgen05_guardrail_trap_unallocated_columns_being_dealloced)
        /*0014*/ 	.word	0x00000000


	//----- nvinfo : EIATTR_FRAME_SIZE
	.align		4
.L_6:
        /*0018*/ 	.byte	0x04, 0x11
        /*001a*/ 	.short	(.L_8 - .L_7)
	.align		4
.L_7:
        /*001c*/ 	.word	index@($__internal_1_$__cuda_sm10x_tcgen05_guardrail_trap_phase_invalid_during_alloc)
        /*0020*/ 	.word	0x00000000


	//----- nvinfo : EIATTR_FRAME_SIZE
	.align		4
.L_8:
        /*0024*/ 	.byte	0x04, 0x11
        /*0026*/ 	.short	(.L_10 - .L_9)
	.align		4
.L_9:
        /*0028*/ 	.word	index@($__internal_0_$__cuda_sm10x_tcgen05_guardrail_trap_col_being_dealloced_not_returned_by_alloc)
        /*002c*/ 	.word	0x00000000


	//----- nvinfo : EIATTR_FRAME_SIZE
	.align		4
.L_10:
        /*0030*/ 	.byte	0x04, 0x11
        /*0032*/ 	.short	(.L_12 - .L_11)
	.align		4
.L_11:
        /*0034*/ 	.word	index@(kernel_cutlass_kernel_cudnngemm_swigludense_blockscaled_gemm_persistent_swiglu_interleaved_quantSm100BlockScaledPersistentDenseGemmKernel_object_at__TiledMMA_ThrLayoutVMNK11110000_Permuta_0)
        /*0038*/ 	.word	0x00000000


	//----- nvinfo : EIATTR_MIN_STACK_SIZE
	.align		4
.L_12:
        /*003c*/ 	.byte	0x04, 0x12
        /*003e*/ 	.short	(.L_14 - .L_13)
	.align		4
.L_13:
        /*0040*/ 	.word	index@(kernel_cutlass_kernel_cudnngemm_swigludense_blockscaled_gemm_persistent_swiglu_interleaved_quantSm100BlockScaledPersistentDenseGemmKernel_object_at__TiledMMA_ThrLayoutVMNK11110000_Permuta_0)
        /*0044*/ 	.word	0x00000000
.L_14:


//--------------------- .nv.info.kernel_cutlass_kernel_cudnngemm_swigludense_blockscaled_gemm_persistent_swiglu_interleaved_quantSm100BlockScaledPersistentDenseGemmKernel_object_at__TiledMMA_ThrLayoutVMNK11110000_Permuta_0 --------------------------
	.section	.nv.info.kernel_cutlass_kernel_cudnngemm_swigludense_blockscaled_gemm_persistent_swiglu_interleaved_quantSm100BlockScaledPersistentDenseGemmKernel_object_at__TiledMMA_ThrLayoutVMNK11110000_Permuta_0,"",@"SHT_CUDA_INFO"
	.sectionflags	@""
	.align	4


	//----- nvinfo : EIATTR_CUDA_API_VERSION
	.align		4
        /*0000*/ 	.byte	0x04, 0x37
        /*0002*/ 	.short	(.L_16 - .L_15)
.L_15:
        /*0004*/ 	.word	0x00000081


	//----- nvinfo : EIATTR_KPARAM_INFO
	.align		4
.L_16:
        /*0008*/ 	.byte	0x04, 0x17
        /*000a*/ 	.short	(.L_18 - .L_17)
.L_17:
        /*000c*/ 	.word	0x00000000
        /*0010*/ 	.short	0x000b
        /*0012*/ 	.short	0x0364
        /*0014*/ 	.byte	0x00, 0xf0, 0x11, 0x00


	//----- nvinfo : EIATTR_KPARAM_INFO
	.align		4
.L_18:
        /*0018*/ 	.byte	0x04, 0x17
        /*001a*/ 	.short	(.L_20 - .L_19)
.L_19:
        /*001c*/ 	.word	0x00000000
        /*0020*/ 	.short	0x000a
        /*0022*/ 	.short	0x0358
        /*0024*/ 	.byte	0x00, 0xf0, 0x31, 0x00


	//----- nvinfo : EIATTR_KPARAM_INFO
	.align		4
.L_20:
        /*0028*/ 	.byte	0x04, 0x17
        /*002a*/ 	.short	(.L_22 - .L_21)
.L_21:
        /*002c*/ 	.word	0x00000000
        /*0030*/ 	.short	0x0009
        /*0032*/ 	.short	0x034c
        /*0034*/ 	.byte	0x00, 0xf0, 0x31, 0x00


	//----- nvinfo : EIATTR_KPARAM_INFO
	.align		4
.L_22:
        /*0038*/ 	.byte	0x04, 0x17
        /*003a*/ 	.short	(.L_24 - .L_23)
.L_23:
        /*003c*/ 	.word	0x00000000
        /*0040*/ 	.short	0x0008
        /*0042*/ 	.short	0x0340
        /*0044*/ 	.byte	0x00, 0xf0, 0x31, 0x00


	//----- nvinfo : EIATTR_KPARAM_INFO
	.align		4
.L_24:
        /*0048*/ 	.byte	0x04, 0x17
        /*004a*/ 	.short	(.L_26 - .L_25)
.L_25:
        /*004c*/ 	.word	0x00000000
        /*0050*/ 	.short	0x0007
        /*0052*/ 	.short	0x02c0
        /*0054*/ 	.byte	0x00, 0xf0, 0x01, 0x02


	//----- nvinfo : EIATTR_KPARAM_INFO
	.align		4
.L_26:
        /*0058*/ 	.byte	0x04, 0x17
        /*005a*/ 	.short	(.L_28 - .L_27)
.L_27:
        /*005c*/ 	.word	0x00000000
        /*0060*/ 	.short	0x0006
        /*0062*/ 	.short	0x0240
        /*0064*/ 	.byte	0x00, 0xf0, 0x01, 0x02


	//----- nvinfo : EIATTR_KPARAM_INFO
	.align		4
.L_28:
        /*0068*/ 	.byte	0x04, 0x17
        /*006a*/ 	.short	(.L_30 - .L_29)
.L_29:
        /*006c*/ 	.word	0x00000000
        /*0070*/ 	.short	0x0005
        /*0072*/ 	.short	0x01c0
        /*0074*/ 	.byte	0x00, 0xf0, 0x01, 0x02


	//----- nvinfo : EIATTR_KPARAM_INFO
	.align		4
.L_30:
        /*0078*/ 	.byte	0x04, 0x17
        /*007a*/ 	.short	(.L_32 - .L_31)
.L_31:
        /*007c*/ 	.word	0x00000000
        /*0080*/ 	.short	0x0004
        /*0082*/ 	.short	0x0140
        /*0084*/ 	.byte	0x00, 0xf0, 0x01, 0x02


	//----- nvinfo : EIATTR_KPARAM_INFO
	.align		4
.L_32:
        /*0088*/ 	.byte	0x04, 0x17
        /*008a*/ 	.short	(.L_34 - .L_33)
.L_33:
        /*008c*/ 	.word	0x00000000
        /*0090*/ 	.short	0x0003
        /*0092*/ 	.short	0x00c0
        /*0094*/ 	.byte	0x00, 0xf0, 0x01, 0x02


	//----- nvinfo : EIATTR_KPARAM_INFO
	.align		4
.L_34:
        /*0098*/ 	.byte	0x04, 0x17
        /*009a*/ 	.short	(.L_36 - .L_35)
.L_35:
        /*009c*/ 	.word	0x00000000
        /*00a0*/ 	.short	0x0002
        /*00a2*/ 	.short	0x0040
        /*00a4*/ 	.byte	0x00, 0xf0, 0x01, 0x02


	//----- nvinfo : EIATTR_KPARAM_INFO
	.align		4
.L_36:
        /*00a8*/ 	.byte	0x04, 0x17
        /*00aa*/ 	.short	(.L_38 - .L_37)
.L_37:
        /*00ac*/ 	.word	0x00000000
        /*00b0*/ 	.short	0x0001
        /*00b2*/ 	.short	0x000c
        /*00b4*/ 	.byte	0x00, 0xf0, 0x31, 0x00


	//----- nvinfo : EIATTR_KPARAM_INFO
	.align		4
.L_38:
        /*00b8*/ 	.byte	0x04, 0x17
        /*00ba*/ 	.short	(.L_40 - .L_39)
.L_39:
        /*00bc*/ 	.word	0x00000000
        /*00c0*/ 	.short	0x0000
        /*00c2*/ 	.short	0x0000
        /*00c4*/ 	.byte	0x00, 0xf0, 0x31, 0x00


	//----- nvinfo : EIATTR_AT_ENTRY_FRAGMENTS
	.align		4
.L_40:
        /*00c8*/ 	.byte	0x04, 0x4f
        /*00ca*/ 	.short	(.L_42 - .L_41)


	//   ....[0]....
.L_41:
        /*00cc*/ 	.word	0x00000004


	//----- nvinfo : EIATTR_RESERVED_SMEM_USED
	.align		4
.L_42:
        /*00d0*/ 	.byte	0x01, 0x41
	.zero		2


	//----- nvinfo : EIATTR_SPARSE_MMA_MASK
	.align		4
        /*00d4*/ 	.byte	0x03, 0x50
        /*00d6*/ 	.short	0x0000


	//----- nvinfo : EIATTR_TCGEN05_1CTA_USED
	.align		4
        /*00d8*/ 	.byte	0x01, 0x51
	.zero		2


	//----- nvinfo : EIATTR_MAXREG_COUNT
	.align		4
        /*00dc*/ 	.byte	0x03, 0x1b
        /*00de*/ 	.short	0x00ff


	//----- nvinfo : EIATTR_NUM_BARRIERS
	.align		4
        /*00e0*/ 	.byte	0x02, 0x4c
        /*00e2*/ 	.byte	0x03
	.zero		1


	//----- nvinfo : EIATTR_INT_WARP_WIDE_INSTR_OFFSETS
	.align		4
        /*00e4*/ 	.byte	0x04, 0x31
        /*00e6*/ 	.short	(.L_44 - .L_43)


	//   ....[0]....
.L_43:
        /*00e8*/ 	.word	0x00003dd0


	//   ....[1]....
        /*00ec*/ 	.word	0x00003e00


	//----- nvinfo : EIATTR_COOP_GROUP_MASK_REGIDS
	.align		4
.L_44:
        /*00f0*/ 	.byte	0x04, 0x29
        /*00f2*/ 	.short	(.L_46 - .L_45)


	//   ....[0]....
.L_45:
        /*00f4*/ 	.word	0xffffffff


	//   ....[1]....
        /*00f8*/ 	.word	0xffffffff


	//   ....[2]....
        /*00fc*/ 	.word	0xffffffff


	//   ....[3]....
        /*0100*/ 	.word	0xffffffff


	//----- nvinfo : EIATTR_COOP_GROUP_INSTR_OFFSETS
	.align		4
.L_46:
        /*0104*/ 	.byte	0x04, 0x28
        /*0106*/ 	.short	(.L_48 - .L_47)


	//   ....[0]....
.L_47:
        /*0108*/ 	.word	0x00001890


	//   ....[1]....
        /*010c*/ 	.word	0x00001b50


	//   ....[2]....
        /*0110*/ 	.word	0x00003c50


	//   ....[3]....
        /*0114*/ 	.word	0x00003eb0


	//----- nvinfo : EIATTR_VRC_CTA_INIT_COUNT
	.align		4
.L_48:
        /*0118*/ 	.byte	0x02, 0x4a
        /*011a*/ 	.byte	0x80
	.zero		1


	//----- nvinfo : EIATTR_MBARRIER_INSTR_OFFSETS
	.align		4
        /*011c*/ 	.byte	0x04, 0x39
        /*011e*/ 	.short	(.L_50 - .L_49)


	//   ....[0]....
.L_49:
        /*0120*/ 	.word	0x00000300
        /*0124*/ 	.word	0x000000ff
        /*0128*/ 	.word	0x00000000
        /*012c*/ 	.short	0x0100
        /*012e*/ 	.byte	0x05
	.zero		1


	//   ....[1]....
        /*0130*/ 	.word	0x00000310
        /*0134*/ 	.word	0x000000ff
        /*0138*/ 	.word	0x00000008
        /*013c*/ 	.short	0x0100
        /*013e*/ 	.byte	0x05
	.zero		1


	//   ....[2]....
        /*0140*/ 	.word	0x00000320
        /*0144*/ 	.word	0x000000ff
        /*0148*/ 	.word	0x00000010
        /*014c*/ 	.short	0x0100
        /*014e*/ 	.byte	0x05
	.zero		1


	//   ....[3]....
        /*0150*/ 	.word	0x00000330
        /*0154*/ 	.word	0x000000ff
        /*0158*/ 	.word	0x00000018
        /*015c*/ 	.short	0x0100
        /*015e*/ 	.byte	0x05
	.zero		1


	//   ....[4]....
        /*0160*/ 	.word	0x00000340
        /*0164*/ 	.word	0x000000ff
        /*0168*/ 	.word	0x00000020
        /*016c*/ 	.short	0x0100
        /*016e*/ 	.byte	0x05
	.zero		1


	//   ....[5]....
        /*0170*/ 	.word	0x00000350
        /*0174*/ 	.word	0x000000ff
        /*0178*/ 	.word	0x00000028
        /*017c*/ 	.short	0x0100
        /*017e*/ 	.byte	0x05
	.zero		1


	//   ....[6]....
        /*0180*/ 	.word	0x00000360
        /*0184*/ 	.word	0x000000ff
        /*0188*/ 	.word	0x00000030
        /*018c*/ 	.short	0x0100
        /*018e*/ 	.byte	0x05
	.zero		1


	//   ....[7]....
        /*0190*/ 	.word	0x00000370
        /*0194*/ 	.word	0x000000ff
        /*0198*/ 	.word	0x00000038
        /*019c*/ 	.short	0x0100
        /*019e*/ 	.byte	0x05
	.zero		1


	//   ....[8]....
        /*01a0*/ 	.word	0x00000380
        /*01a4*/ 	.word	0x000000ff
        /*01a8*/ 	.word	0x00000040
        /*01ac*/ 	.short	0x0100
        /*01ae*/ 	.byte	0x05
	.zero		1


	//   ....[9]....
        /*01b0*/ 	.word	0x00000390
        /*01b4*/ 	.word	0x000000ff
        /*01b8*/ 	.word	0x00000048
        /*01bc*/ 	.short	0x0100
        /*01be*/ 	.byte	0x05
	.zero		1


	//   ....[10]....
        /*01c0*/ 	.word	0x000003a0
        /*01c4*/ 	.word	0x000000ff
        /*01c8*/ 	.word	0x00000050
        /*01cc*/ 	.short	0x0100
        /*01ce*/ 	.byte	0x05
	.zero		1


	//   ....[11]....
        /*01d0*/ 	.word	0x000003b0
        /*01d4*/ 	.word	0x000000ff
        /*01d8*/ 	.word	0x00000058
        /*01dc*/ 	.short	0x0100
        /*01de*/ 	.byte	0x05
	.zero		1


	//   ....[12]....
        /*01e0*/ 	.word	0x00000760
        /*01e4*/ 	.word	0x000000ff
        /*01e8*/ 	.word	0x00000020
        /*01ec*/ 	.short	0x010a
        /*01ee*/ 	.byte	0x05
	.zero		1


	//   ....[13]....
        /*01f0*/ 	.word	0x00000930
        /*01f4*/ 	.word	0x000000ff
        /*01f8*/ 	.word	0x00000020
        /*01fc*/ 	.short	0x010a
        /*01fe*/ 	.byte	0x19
	.zero		1


	//   ....[14]....
        /*0200*/ 	.word	0x00000a80
        /*0204*/ 	.word	0x000000ff
        /*0208*/ 	.word	0x00000020
        /*020c*/ 	.short	0x010a
        /*020e*/ 	.byte	0x1d
	.zero		1


	//   ....[15]....
        /*0210*/ 	.word	0x00000d90
        /*0214*/ 	.word	0x000000ff
        /*0218*/ 	.word	0x00000020
        /*021c*/ 	.short	0x010a
        /*021e*/ 	.byte	0x04
	.zero		1


	//   ....[16]....
        /*0220*/ 	.word	0x000012f0
        /*0224*/ 	.word	0x000000ff
        /*0228*/ 	.word	0x00000000
        /*022c*/ 	.short	0x010a
        /*022e*/ 	.byte	0x11
	.zero		1


	//   ....[17]....
        /*0230*/ 	.word	0x00001310
        /*0234*/ 	.word	0x000000ff
        /*0238*/ 	.word	0x00000050
        /*023c*/ 	.short	0x010a
        /*023e*/ 	.byte	0x12
	.zero		1


	//   ....[18]....
        /*0240*/ 	.word	0x00001530
        /*0244*/ 	.word	0x000000ff
        /*0248*/ 	.word	0x00000000
        /*024c*/ 	.short	0x010a
        /*024e*/ 	.byte	0x11
	.zero		1


	//   ....[19]....
        /*0250*/ 	.word	0x00001670
        /*0254*/ 	.word	0x000000ff
        /*0258*/ 	.word	0x00000000
        /*025c*/ 	.short	0x010a
        /*025e*/ 	.byte	0x11
	.zero		1


	//   ....[20]....
        /*0260*/ 	.word	0x00001830
        /*0264*/ 	.word	0x00000000
        /*0268*/ 	.word	0x00000050
        /*026c*/ 	.short	0x010a
        /*026e*/ 	.byte	0xff
	.zero		1


	//   ....[21]....
        /*0270*/ 	.word	0x00001e70
        /*0274*/ 	.word	0x000000ff
        /*0278*/ 	.word	0x00000040
        /*027c*/ 	.short	0x010a
        /*027e*/ 	.byte	0x05
	.zero		1


	//   ....[22]....
        /*0280*/ 	.word	0x000039f0
        /*0284*/ 	.word	0x000000ff
        /*0288*/ 	.word	0x00000050
        /*028c*/ 	.short	0x0101
        /*028e*/ 	.byte	0x07
	.zero		1


	//   ....[23]....
        /*0290*/ 	.word	0x00003f20
        /*0294*/ 	.word	0x00000000
        /*0298*/ 	.word	0x00000020
        /*029c*/ 	.short	0x010a
        /*029e*/ 	.byte	0xff
	.zero		1


	//   ....[24]....
        /*02a0*/ 	.word	0x00003fa0
        /*02a4*/ 	.word	0x00000000
        /*02a8*/ 	.word	0x00000020
        /*02ac*/ 	.short	0x010a
        /*02ae*/ 	.byte	0xff
	.zero		1


	//   ....[25]....
        /*02b0*/ 	.word	0x00004010
        /*02b4*/ 	.word	0x00000000
        /*02b8*/ 	.word	0x00000050
        /*02bc*/ 	.short	0x010a
        /*02be*/ 	.byte	0xff
	.zero		1


	//   ....[26]....
        /*02c0*/ 	.word	0x00004090
        /*02c4*/ 	.word	0x00000000
        /*02c8*/ 	.word	0x00000000
        /*02cc*/ 	.short	0x010a
        /*02ce*/ 	.byte	0xff
	.zero		1


	//   ....[27]....
        /*02d0*/ 	.word	0x000040f0
        /*02d4*/ 	.word	0x00000000
        /*02d8*/ 	.word	0x00000050
        /*02dc*/ 	.short	0x010a
        /*02de*/ 	.byte	0xff
	.zero		1


	//   ....[28]....
        /*02e0*/ 	.word	0x00004160
        /*02e4*/ 	.word	0x00000000
        /*02e8*/ 	.word	0x00000040
        /*02ec*/ 	.short	0x010a
        /*02ee*/ 	.byte	0xff
	.zero		1


	//----- nvinfo : EIATTR_NUM_MBARRIERS
	.align		4
.L_50:
        /*02f0*/ 	.byte	0x03, 0x38
        /*02f2*/ 	.short	0x000c


	//----- nvinfo : EIATTR_EXIT_INSTR_OFFSETS
	.align		4
        /*02f4*/ 	.byte	0x04, 0x1c
        /*02f6*/ 	.short	(.L_52 - .L_51)


	//   ....[0]....
.L_51:
        /*02f8*/ 	.word	0x00001860


	//   ....[1]....
        /*02fc*/ 	.word	0x00003ee0


	//----- nvinfo : EIATTR_REQNTID
	.align		4
.L_52:
        /*0300*/ 	.byte	0x04, 0x10
        /*0302*/ 	.short	(.L_54 - .L_53)
.L_53:
        /*0304*/ 	.word	0x000000c0
        /*0308*/ 	.word	0x00000001
        /*030c*/ 	.word	0x00000001


	//----- nvinfo : EIATTR_CRS_STACK_SIZE
	.align		4
.L_54:
        /*0310*/ 	.byte	0x04, 0x1e
        /*0312*/ 	.short	(.L_56 - .L_55)
.L_55:
        /*0314*/ 	.word	0x00000000


	//----- nvinfo : EIATTR_CBANK_PARAM_SIZE
	.align		4
.L_56:
        /*0318*/ 	.byte	0x03, 0x19
        /*031a*/ 	.short	0x0368


	//----- nvinfo : EIATTR_PARAM_CBANK
	.align		4
        /*031c*/ 	.byte	0x04, 0x0a
        /*031e*/ 	.short	(.L_58 - .L_57)
	.align		4
.L_57:
        /*0320*/ 	.word	index@(.nv.constant0.kernel_cutlass_kernel_cudnngemm_swigludense_blockscaled_gemm_persistent_swiglu_interleaved_quantSm100BlockScaledPersistentDenseGemmKernel_object_at__TiledMMA_ThrLayoutVMNK11110000_Permuta_0)
        /*0324*/ 	.short	0x0380
        /*0326*/ 	.short	0x0368


	//----- nvinfo : EIATTR_SW_WAR
	.align		4
.L_58:
        /*0328*/ 	.byte	0x04, 0x36
        /*032a*/ 	.short	(.L_60 - .L_59)
.L_59:
        /*032c*/ 	.word	0x00000008
.L_60:


//--------------------- .nv.compat                --------------------------
	.section	.nv.compat,"",@"SHT_CUDA_COMPAT_INFO"
	.align	4
        /*0000*/ 	.byte	0x02, 0x02, 0x02, 0x00, 0x02, 0x05, 0x05, 0x00, 0x02, 0x03, 0x01, 0x00, 0x02, 0x06, 0x01, 0x00


//--------------------- .nv.callgraph             --------------------------
	.section	.nv.callgraph,"",@"SHT_CUDA_CALLGRAPH"
	.align	4
	.sectionentsize	8
	.align		4
        /*0000*/ 	.word	0x00000000
	.align		4
        /*0004*/ 	.word	0xffffffff
	.align		4
        /*0008*/ 	.word	0x00000000
	.align		4
        /*000c*/ 	.word	0xfffffffe
	.align		4
        /*0010*/ 	.word	0x00000000
	.align		4
        /*0014*/ 	.word	0xfffffffd
	.align		4
        /*0018*/ 	.word	0x00000000
	.align		4
        /*001c*/ 	.word	0xfffffffc


//--------------------- .text.kernel_cutlass_kernel_cudnngemm_swigludense_blockscaled_gemm_persistent_swiglu_interleaved_quantSm100BlockScaledPersistentDenseGemmKernel_object_at__TiledMMA_ThrLayoutVMNK11110000_Permuta_0 --------------------------
	.section	.text.kernel_cutlass_kernel_cudnngemm_swigludense_blockscaled_gemm_persistent_swiglu_interleaved_quantSm100BlockScaledPersistentDenseGemmKernel_object_at__TiledMMA_ThrLayoutVMNK11110000_Permuta_0,"ax",@progbits
	.align	128
        .global         kernel_cutlass_kernel_cudnngemm_swigludense_blockscaled_gemm_persistent_swiglu_interleaved_quantSm100BlockScaledPersistentDenseGemmKernel_object_at__TiledMMA_ThrLayoutVMNK11110000_Permuta_0
        .type           kernel_cutlass_kernel_cudnngemm_swigludense_blockscaled_gemm_persistent_swiglu_interleaved_quantSm100BlockScaledPersistentDenseGemmKernel_object_at__TiledMMA_ThrLayoutVMNK11110000_Permuta_0,@function
        .size           kernel_cutlass_kernel_cudnngemm_swigludense_blockscaled_gemm_persistent_swiglu_interleaved_quantSm100BlockScaledPersistentDenseGemmKernel_object_at__TiledMMA_ThrLayoutVMNK11110000_Permuta_0,(.L_x_45 - kernel_cutlass_kernel_cudnngemm_swigludense_blockscaled_gemm_persistent_swiglu_interleaved_quantSm100BlockScaledPersistentDenseGemmKernel_object_at__TiledMMA_ThrLayoutVMNK11110000_Permuta_0)
        .other          kernel_cutlass_kernel_cudnngemm_swigludense_blockscaled_gemm_persistent_swiglu_interleaved_quantSm100BlockScaledPersistentDenseGemmKernel_object_at__TiledMMA_ThrLayoutVMNK11110000_Permuta_0,@"STO_CUDA_ENTRY STV_DEFAULT"
kernel_cutlass_kernel_cudnngemm_swigludense_blockscaled_gemm_persistent_swiglu_interleaved_quantSm100BlockScaledPersistentDenseGemmKernel_object_at__TiledMMA_ThrLayoutVMNK11110000_Permuta_0:
.text.kernel_cutlass_kernel_cudnngemm_swigludense_blockscaled_gemm_persistent_swiglu_interleaved_quantSm100BlockScaledPersistentDenseGemmKernel_object_at__TiledMMA_ThrLayoutVMNK11110000_Permuta_0:
[----:B------:R-:W1:Y:S01]  /*0000*/  LDC R1, c[0x0][0x37c] ;  /* 0x0000df00ff017b82 */ /* 0x000e620000000800 */
[----:B------:R-:W2:Y:S01]  /*0010*/  S2R R6, SR_TID.X ;  /* 0x0000000000067919 */ /* 0x000ea20000002100 */
[----:B------:R-:W3:Y:S01]  /*0020*/  LDCU.U8 UR5, c[0x0][0x382] ;  /* 0x00007040ff0577ac */ /* 0x000ee20008000000 */
[----:B------:R-:W4:Y:S01]  /*0030*/  LDCU.U8 UR4, c[0x0][0x381] ;  /* 0x00007020ff0477ac */ /* 0x000f220008000000 */
[----:B---3--:R-:W-:Y:S02]  /*0040*/  ULOP3.LUT UR5, UR5, 0x1, URZ, 0xc0, !UPT ;  /* 0x0000000105057892 */ /* 0x008fe4000f8ec0ff */
[----:B----4-:R-:W-:Y:S02]  /*0050*/  ULOP3.LUT UR4, UR4, 0x1, URZ, 0xc0, !UPT ;  /* 0x0000000104047892 */ /* 0x010fe4000f8ec0ff */
[----:B------:R-:W-:Y:S02]  /*0060*/  UISETP.NE.U32.AND UP6, UPT, UR5, 0x1, UPT ;  /* 0x000000010500788c */ /* 0x000fe4000bfc5070 */
[----:B------:R-:W-:Y:S01]  /*0070*/  UISETP.NE.U32.AND UP5, UPT, UR4, 0x1, UPT ;  /* 0x000000010400788c */ /* 0x000fe2000bfa5070 */
[----:B--2---:R-:W-:-:S04]  /*0080*/  SHF.R.U32.HI R6, RZ, 0x5, R6 ;  /* 0x00000005ff067819 */ /* 0x004fc80000011606 */
[----:B------:R-:W-:-:S13]  /*0090*/  ISETP.NE.AND P1, PT, R6, 0x5, PT ;  /* 0x000000050600780c */ /* 0x000fda0003f25270 */
[----:B-1----:R-:W-:Y:S05]  /*00a0*/  @P1 BRA `(.L_x_0) ;  /* 0x0000000000541947 */ /* 0x002fea0003800000 */
[----:B------:R-:W1:Y:S02]  /*00b0*/  LDCU.64 UR4, c[0x0][0x348] ;  /* 0x00006900ff0477ac */ /* 0x000e640008000a00 */
[----:B-1----:R-:W-:Y:S02]  /*00c0*/  UIADD3 UR14, UP0, UPT, UR4, 0x40, URZ ;  /* 0x00000040040e7890 */ /* 0x002fe4000ff1e0ff */
[----:B------:R-:W-:Y:S02]  /*00d0*/  UIADD3 UR12, UP4, UPT, UR4, 0xc0, URZ ;  /* 0x000000c0040c7890 */ /* 0x000fe4000ff9e0ff */
[----:B------:R-:W-:Y:S02]  /*00e0*/  UIADD3 UR10, UP3, UPT, UR4, 0x140, URZ ;  /* 0x00000140040a7890 */ /* 0x000fe4000ff7e0ff */
[----:B------:R-:W-:Y:S02]  /*00f0*/  UIADD3 UR8, UP2, UPT, UR4, 0x1c0, URZ ;  /* 0x000001c004087890 */ /* 0x000fe4000ff5e0ff */
[----:B------:R-:W-:-:S02]  /*0100*/  UIADD3 UR6, UP1, UPT, UR4, 0x240, URZ ;  /* 0x0000024004067890 */ /* 0x000fc4000ff3e0ff */
[----:B------:R-:W-:Y:S02]  /*0110*/  UIADD3.X UR15, UPT, UPT, URZ, UR5, URZ, UP0, !UPT ;  /* 0x00000005ff0f7290 */ /* 0x000fe400087fe4ff */
[----:B------:R-:W-:Y:S02]  /*0120*/  UIADD3 UR4, UP0, UPT, UR4, 0x2c0, URZ ;  /* 0x000002c004047890 */ /* 0x000fe4000ff1e0ff */
[----:B------:R-:W-:Y:S02]  /*0130*/  UIADD3.X UR13, UPT, UPT, URZ, UR5, URZ, UP4, !UPT ;  /* 0x00000005ff0d7290 */ /* 0x000fe4000a7fe4ff */
[----:B------:R-:W-:Y:S02]  /*0140*/  UIADD3.X UR11, UPT, UPT, URZ, UR5, URZ, UP3, !UPT ;  /* 0x00000005ff0b7290 */ /* 0x000fe40009ffe4ff */
[----:B------:R-:W-:Y:S01]  /*0150*/  UIADD3.X UR9, UPT, UPT, URZ, UR5, URZ, UP2, !UPT ;  /* 0x00000005ff097290 */ /* 0x000fe200097fe4ff */
[----:B------:R1:W-:Y:S01]  /*0160*/  UTMACCTL.PF [UR14] ;  /* 0x000000000e0079b9 */ /* 0x0003e20008040000 */
[----:B------:R-:W-:-:S03]  /*0170*/  UIADD3.X UR7, UPT, UPT, URZ, UR5, URZ, UP1, !UPT ;  /* 0x00000005ff077290 */ /* 0x000fc60008ffe4ff */
[----:B------:R1:W-:Y:S01]  /*0180*/  UTMACCTL.PF [UR12] ;  /* 0x000000000c0079b9 */ /* 0x0003e20008040000 */
[----:B------:R-:W-:Y:S01]  /*0190*/  UIADD3.X UR5, UPT, UPT, URZ, UR5, URZ, UP0, !UPT ;  /* 0x00000005ff057290 */ /* 0x000fe200087fe4ff */
[----:B------:R1:W-:Y:S02]  /*01a0*/  UTMACCTL.PF [UR10] ;  /* 0x000000000a0079b9 */ /* 0x0003e40008040000 */
[----:B------:R1:W-:Y:S02]  /*01b0*/  UTMACCTL.PF [UR8] ;  /* 0x00000000080079b9 */ /* 0x0003e40008040000 */
[----:B------:R1:W-:Y:S04]  /*01c0*/  UTMACCTL.PF [UR6] ;  /* 0x00000000060079b9 */ /* 0x0003e80008040000 */
[----:B------:R1:W-:Y:S01]  /*01d0*/  UTMACCTL.PF [UR4] ;  /* 0x00000000040079b9 */ /* 0x0003e20008040000 */
[----:B------:R-:W-:Y:S01]  /*01e0*/  UPLOP3.LUT UP4, UPT, UPT, UPT, UPT, 0x40, 0x4 ;  /* 0x000000000004789c */ /* 0x000fe20003f8e870 */
[----:B-1----:R-:W-:Y:S10]  /*01f0*/  BRA `(.L_x_1) ;  /* 0x0000000000747947 */ /* 0x002ff40003800000 */
.L_x_0:
[----:B------:R-:W-:Y:S01]  /*0200*/  ISETP.NE.AND P0, PT, R6, RZ, PT ;  /* 0x000000ff0600720c */ /* 0x000fe20003f05270 */
[----:B------:R-:W-:-:S12]  /*0210*/  UPLOP3.LUT UP4, UPT, UPT, UPT, UPT, 0x40, 0x4 ;  /* 0x000000000004789c */ /* 0x000fd80003f8e870 */
[----:B------:R-:W-:Y:S05]  /*0220*/  @P0 BRA `(.L_x_1) ;  /* 0x0000000000680947 */ /* 0x000fea0003800000 */
[----:B------:R-:W1:Y:S01]  /*0230*/  S2UR UR5, SR_CgaCtaId ;  /* 0x00000000000579c3 */ /* 0x000e620000008800 */
[----:B------:R-:W-:Y:S01]  /*0240*/  UMOV UR4, 0x400 ;  /* 0x0000040000047882 */ /* 0x000fe20000000000 */
[----:B------:R-:W-:Y:S01]  /*0250*/  UMOV UR6, 0x1 ;  /* 0x0000000100067882 */ /* 0x000fe20000000000 */
[----:B------:R-:W-:Y:S02]  /*0260*/  UPLOP3.LUT UP4, UPT, UPT, UPT, UPT, 0x80, 0x8 ;  /* 0x000000000008789c */ /* 0x000fe40003f8f070 */
[----:B------:R-:W-:-:S04]  /*0270*/  UIADD3 UR6, UPT, UPT, -UR6, 0x100000, URZ ;  /* 0x0010000006067890 */ /* 0x000fc8000fffe1ff */
[----:B------:R-:W-:Y:S02]  /*0280*/  USHF.L.U32 UR7, UR6, 0xb, URZ ;  /* 0x0000000b06077899 */ /* 0x000fe400080006ff */
[----:B------:R-:W-:Y:S02]  /*0290*/  USHF.L.U32 UR6, UR6, 0x1, URZ ;  /* 0x0000000106067899 */ /* 0x000fe400080006ff */
[----:B-1----:R-:W-:-:S03]  /*02a0*/  ULEA UR5, UR5, UR4, 0x18 ;  /* 0x0000000405057291 */ /* 0x002fc6000f8ec0ff */
[----:B------:R-:W-:Y:S02]  /*02b0*/  UMOV UR4, 0x4 ;  /* 0x0000000400047882 */ /* 0x000fe40000000000 */
[----:B------:R-:W-:-:S04]  /*02c0*/  UIADD3 UR8, UPT, UPT, -UR4, 0x100000, URZ ;  /* 0x0010000004087890 */ /* 0x000fc8000fffe1ff */
[----:B------:R-:W-:Y:S02]  /*02d0*/  USHF.L.U32 UR9, UR8, 0xb, URZ ;  /* 0x0000000b08097899 */ /* 0x000fe400080006ff */
[----:B------:R-:W-:Y:S01]  /*02e0*/  USHF.L.U32 UR8, UR8, 0x1, URZ ;  /* 0x0000000108087899 */ /* 0x000fe200080006ff */
[----:B------:R-:W1:Y:S02]  /*02f0*/  FENCE.VIEW.ASYNC.S ;  /* 0x00000000000073c6 */ /* 0x000e640000000000 */
[----:B-1----:R1:W2:Y:S01]  /*0300*/  SYNCS.EXCH.64 URZ, [UR5], UR6 ;  /* 0x0000000605ff75b2 */ /* 0x0022a20008000100 */
[----:B------:R1:W3:Y:S01]  /*0310*/  SYNCS.EXCH.64 URZ, [UR5+0x8], UR6 ;  /* 0x0000080605ff75b2 */ /* 0x0002e20008000100 */
[----:B------:R1:W4:Y:S01]  /*0320*/  SYNCS.EXCH.64 URZ, [UR5+0x10], UR6 ;  /* 0x0000100605ff75b2 */ /* 0x0003220008000100 */
[----:B------:R1:W5:Y:S01]  /*0330*/  SYNCS.EXCH.64 URZ, [UR5+0x18], UR6 ;  /* 0x0000180605ff75b2 */ /* 0x0003620008000100 */
[----:B------:R1:W1:Y:S01]  /*0340*/  SYNCS.EXCH.64 URZ, [UR5+0x20], UR6 ;  /* 0x0000200605ff75b2 */ /* 0x0002620008000100 */
[----:B------:R1:W1:Y:S01]  /*0350*/  SYNCS.EXCH.64 URZ, [UR5+0x28], UR6 ;  /* 0x0000280605ff75b2 */ /* 0x0002620008000100 */
[----:B------:R1:W1:Y:S01]  /*0360*/  SYNCS.EXCH.64 URZ, [UR5+0x30], UR6 ;  /* 0x0000300605ff75b2 */ /* 0x0002620008000100 */
[----:B------:R1:W1:Y:S01]  /*0370*/  SYNCS.EXCH.64 URZ, [UR5+0x38], UR6 ;  /* 0x0000380605ff75b2 */ /* 0x0002620008000100 */
[----:B------:R1:W1:Y:S01]  /*0380*/  SYNCS.EXCH.64 URZ, [UR5+0x40], UR6 ;  /* 0x0000400605ff75b2 */ /* 0x0002620008000100 */
[----:B------:R1:W1:Y:S01]  /*0390*/  SYNCS.EXCH.64 URZ, [UR5+0x48], UR6 ;  /* 0x0000480605ff75b2 */ /* 0x0002620008000100 */
[----:B------:R1:W1:Y:S01]  /*03a0*/  SYNCS.EXCH.64 URZ, [UR5+0x50], UR8 ;  /* 0x0000500805ff75b2 */ /* 0x0002620008000100 */
[----:B------:R1:W1:Y:S01]  /*03b0*/  SYNCS.EXCH.64 URZ, [UR5+0x58], UR8 ;  /* 0x0000580805ff75b2 */ /* 0x0002620008000100 */
[----:B------:R-:W-:Y:S01]  /*03c0*/  NOP ;  /* 0x0000000000007918 */ /* 0x000fe20000000000 */
.L_x_1:
[----:B------:R-:W-:Y:S01]  /*03d0*/  NOP ;  /* 0x0000000000007918 */ /* 0x000fe20000000000 */
[----:B------:R-:W5:Y:S01]  /*03e0*/  LDCU.U8 UR23, c[0x0][0x6c8] ;  /* 0x0000d900ff1777ac */ /* 0x000f620008000000 */
[----:B------:R-:W4:Y:S01]  /*03f0*/  LDCU.U8 UR22, c[0x0][0x6c9] ;  /* 0x0000d920ff1677ac */ /* 0x000f220008000000 */
[----:B------:R-:W3:Y:S01]  /*0400*/  LDCU.U8 UR21, c[0x0][0x6d4] ;  /* 0x0000da80ff1577ac */ /* 0x000ee20008000000 */
[----:B------:R-:W2:Y:S01]  /*0410*/  LDCU.U8 UR15, c[0x0][0x6d5] ;  /* 0x0000daa0ff0f77ac */ /* 0x000ea20008000000 */
[----:B------:R-:W1:Y:S01]  /*0420*/  LDCU.U8 UR14, c[0x0][0x6e0] ;  /* 0x0000dc00ff0e77ac */ /* 0x000e620008000000 */
[----:B------:R-:W1:Y:S02]  /*0430*/  LDCU.U8 UR13, c[0x0][0x6e1] ;  /* 0x0000dc20ff0d77ac */ /* 0x000e640008000000 */
[----:B-12345:R-:W-:Y:S06]  /*0440*/  BAR.SYNC.DEFER_BLOCKING 0x0 ;  /* 0x0000000000007b1d */ /* 0x03efec0000010000 */
[----:B------:R-:W-:Y:S05]  /*0450*/  @P1 BRA `(.L_x_2) ;  /* 0x0000000800601947 */ /* 0x000fea0003800000 */
[----:B------:R-:W1:Y:S01]  /*0460*/  S2UR UR34, SR_CTAID.Z ;  /* 0x00000000002279c3 */ /* 0x000e620000002700 */
[----:B------:R-:W-:Y:S01]  /*0470*/  UMOV UR33, 0x1 ;  /* 0x0000000100217882 */ /* 0x000fe20000000000 */
[----:B------:R-:W-:Y:S01]  /*0480*/  UMOV UR32, URZ ;  /* 0x000000ff00207c82 */ /* 0x000fe20008000000 */
[----:B-1----:R-:W-:-:S09]  /*0490*/  UISETP.GT.U32.AND UP0, UPT, UR34, 0x3ff, UPT ;  /* 0x000003ff2200788c */ /* 0x002fd2000bf04070 */
[----:B------:R-:W-:Y:S05]  /*04a0*/  BRA.U UP0, `(.L_x_3) ;  /* 0x0000000500f07547 */ /* 0x000fea000b800000 */
[----:B------:R-:W1:Y:S01]  /*04b0*/  LDCU.64 UR4, c[0x0][0x6c0] ;  /* 0x0000d800ff0477ac */ /* 0x000e620008000a00 */
[----:B------:R-:W2:Y:S01]  /*04c0*/  S2UR UR30, SR_CgaCtaId ;  /* 0x00000000001e79c3 */ /* 0x000ea20000008800 */
[----:B------:R-:W3:Y:S01]  /*04d0*/  LDCU.64 UR44, c[0x0][0x348] ;  /* 0x00006900ff2c77ac */ /* 0x000ee20008000a00 */
[----:B------:R-:W-:Y:S01]  /*04e0*/  UMOV UR32, URZ ;  /* 0x000000ff00207c82 */ /* 0x000fe20008000000 */
[----:B------:R-:W-:Y:S01]  /*04f0*/  UMOV UR33, 0x1 ;  /* 0x0000000100217882 */ /* 0x000fe20000000000 */
[----:B-1----:R-:W-:-:S04]  /*0500*/  UIMAD.WIDE.U32 UR6, UR34, UR5, URZ ;  /* 0x00000005220672a5 */ /* 0x002fc8000f8e00ff */
[----:B------:R-:W-:-:S04]  /*0510*/  UIADD3 UR5, UPT, UPT, UR34, -UR7, URZ ;  /* 0x8000000722057290 */ /* 0x000fc8000fffe0ff */
[----:B------:R-:W-:-:S03]  /*0520*/  USHF.R.U32.HI UR5, URZ, UR23, UR5 ;  /* 0x00000017ff057299 */ /* 0x000fc60008011605 */
[----:B------:R-:W1:Y:S01]  /*0530*/  LDCU UR6, c[0x0][0x6d0] ;  /* 0x0000da00ff0677ac */ /* 0x000e620008000800 */
[----:B------:R-:W-:-:S04]  /*0540*/  UIADD3 UR5, UPT, UPT, UR7, UR5, URZ ;  /* 0x0000000507057290 */ /* 0x000fc8000fffe0ff */
[----:B------:R-:W-:-:S04]  /*0550*/  USHF.R.U32.HI UR19, URZ, UR22, UR5 ;  /* 0x00000016ff137299 */ /* 0x000fc80008011605 */
[----:B------:R-:W-:-:S04]  /*0560*/  UIADD3 UR19, UPT, UPT, -UR19, URZ, URZ ;  /* 0x000000ff13137290 */ /* 0x000fc8000fffe1ff */
[----:B------:R-:W-:Y:S01]  /*0570*/  UIMAD UR19, UR19, UR4, UR34 ;  /* 0x00000004131372a4 */ /* 0x000fe2000f8e0222 */
[----:B------:R-:W4:Y:S03]  /*0580*/  LDCU.64 UR4, c[0x0][0x6d8] ;  /* 0x0000db00ff0477ac */ /* 0x000f260008000a00 */
[----:B-1----:R-:W-:-:S04]  /*0590*/  UIMAD.WIDE.U32 UR6, UR19, UR6, URZ ;  /* 0x00000006130672a5 */ /* 0x002fc8000f8e00ff */
[----:B------:R-:W-:-:S04]  /*05a0*/  UIADD3 UR11, UPT, UPT, UR19, -UR7, URZ ;  /* 0x80000007130b7290 */ /* 0x000fc8000fffe0ff */
[----:B------:R-:W-:-:S03]  /*05b0*/  USHF.R.U32.HI UR11, URZ, UR21, UR11 ;  /* 0x00000015ff0b7299 */ /* 0x000fc6000801160b */
[----:B------:R-:W1:Y:S01]  /*05c0*/  LDCU UR6, c[0x0][0x374] ;  /* 0x00006e80ff0677ac */ /* 0x000e620008000800 */
[----:B------:R-:W-:Y:S01]  /*05d0*/  UIADD3 UR11, UPT, UPT, UR7, UR11, URZ ;  /* 0x0000000b070b7290 */ /* 0x000fe2000fffe0ff */
[----:B------:R-:W1:Y:S03]  /*05e0*/  LDCU UR7, c[0x0][0x370] ;  /* 0x00006e00ff0777ac */ /* 0x000e660008000800 */
[----:B------:R-:W-:Y:S01]  /*05f0*/  USHF.R.U32.HI UR11, URZ, UR15, UR11 ;  /* 0x0000000fff0b7299 */ /* 0x000fe2000801160b */
[----:B------:R-:W5:Y:S03]  /*0600*/  LDCU UR31, c[0x0][0x378] ;  /* 0x00006f00ff1f77ac */ /* 0x000f660008000800 */
[----:B----4-:R-:W-:Y:S01]  /*0610*/  UIMAD.WIDE.U32 UR8, UR11, UR5, URZ ;  /* 0x000000050b0872a5 */ /* 0x010fe2000f8e00ff */
[----:B------:R-:W4:Y:S03]  /*0620*/  LDCU UR5, c[0x0][0x6cc] ;  /* 0x0000d980ff0577ac */ /* 0x000f260008000800 */
[----:B------:R-:W-:-:S04]  /*0630*/  UIADD3 UR8, UPT, UPT, UR11, -UR9, URZ ;  /* 0x800000090b087290 */ /* 0x000fc8000fffe0ff */
[----:B------:R-:W-:-:S04]  /*0640*/  USHF.R.U32.HI UR8, URZ, UR14, UR8 ;  /* 0x0000000eff087299 */ /* 0x000fc80008011608 */
[----:B------:R-:W-:-:S03]  /*0650*/  UIADD3 UR8, UPT, UPT, UR9, UR8, URZ ;  /* 0x0000000809087290 */ /* 0x000fc6000fffe0ff */
[----:B------:R-:W-:Y:S01]  /*0660*/  UMOV UR9, 0x400 ;  /* 0x0000040000097882 */ /* 0x000fe20000000000 */
[----:B------:R-:W-:Y:S02]  /*0670*/  USHF.R.U32.HI UR8, URZ, UR13, UR8 ;  /* 0x0000000dff087299 */ /* 0x000fe40008011608 */
[----:B--2---:R-:W-:Y:S02]  /*0680*/  ULEA UR30, UR30, UR9, 0x18 ;  /* 0x000000091e1e7291 */ /* 0x004fe4000f8ec0ff */
[----:B-1----:R-:W-:Y:S02]  /*0690*/  UIMAD UR9, UR6, UR7, URZ ;  /* 0x00000007060972a4 */ /* 0x002fe4000f8e02ff */
[----:B------:R-:W-:Y:S02]  /*06a0*/  UIADD3 UR7, UPT, UPT, -UR11, URZ, URZ ;  /* 0x000000ff0b077290 */ /* 0x000fe4000fffe1ff */
[----:B------:R-:W-:Y:S02]  /*06b0*/  UIADD3 UR6, UPT, UPT, -UR8, URZ, URZ ;  /* 0x000000ff08067290 */ /* 0x000fe4000fffe1ff */
[----:B-----5:R-:W-:-:S02]  /*06c0*/  UIMAD UR31, UR9, UR31, URZ ;  /* 0x0000001f091f72a4 */ /* 0x020fc4000f8e02ff */
[----:B----4-:R-:W-:Y:S02]  /*06d0*/  UIMAD UR19, UR7, UR5, UR19 ;  /* 0x00000005071372a4 */ /* 0x010fe4000f8e0213 */
[----:B---3--:R-:W-:-:S12]  /*06e0*/  UIMAD UR11, UR6, UR4, UR11 ;  /* 0x00000004060b72a4 */ /* 0x008fd8000f8e020b */
.L_x_7:
[----:B------:R-:W-:Y:S01]  /*06f0*/  USHF.L.U32 UR4, UR33, 0x1f, URZ ;  /* 0x0000001f21047899 */ /* 0x000fe200080006ff */
[----:B------:R-:W-:Y:S01]  /*0700*/  HFMA2 R2, -RZ, RZ, 0, -6.103515625e-05 ;  /* 0x00008400ff027431 */ /* 0x000fe200000001ff */
[----:B------:R-:W-:Y:S02]  /*0710*/  ULEA UR5, UR32, UR30, 0x3 ;  /* 0x0000001e20057291 */ /* 0x000fe4000f8e18ff */
[----:B------:R-:W-:Y:S02]  /*0720*/  UIADD3 UR42, UP3, UPT, UR44, 0x40, URZ ;  /* 0x000000402c2a7890 */ /* 0x000fe4000ff7e0ff */
[----:B------:R-:W-:Y:S01]  /*0730*/  MOV R0, UR4 ;  /* 0x0000000400007c02 */ /* 0x000fe20008000f00 */
[----:B------:R-:W-:Y:S02]  /*0740*/  UIADD3 UR40, UP2, UPT, UR44, 0xc0, URZ ;  /* 0x000000c02c287890 */ /* 0x000fe4000ff5e0ff */
[----:B------:R-:W-:Y:S02]  /*0750*/  UIADD3 UR38, UP1, UPT, UR44, 0x140, URZ ;  /* 0x000001402c267890 */ /* 0x000fe4000ff3e0ff */
[----:B----4-:R1:W2:Y:S01]  /*0760*/  SYNCS.PHASECHK.TRANS64.TRYWAIT P2, [UR5+0x20], R0 ;  /* 0x00002000ff0075a7 */ /* 0x0102a20008041105 */
[----:B------:R-:W-:-:S02]  /*0770*/  UIADD3 UR36, UP0, UPT, UR44, 0x1c0, URZ ;  /* 0x000001c02c247890 */ /* 0x000fc4000ff1e0ff */
[----:B------:R-:W-:Y:S02]  /*0780*/  USHF.L.U32 UR27, UR19, 0x7, URZ ;  /* 0x00000007131b7899 */ /* 0x000fe400080006ff */
[----:B------:R-:W-:Y:S02]  /*0790*/  USHF.L.U32 UR7, UR11, 0x7, URZ ;  /* 0x000000070b077899 */ /* 0x000fe400080006ff */
[----:B------:R-:W-:Y:S02]  /*07a0*/  UIADD3.X UR43, UPT, UPT, URZ, UR45, URZ, UP3, !UPT ;  /* 0x0000002dff2b7290 */ /* 0x000fe40009ffe4ff */
[----:B------:R-:W-:Y:S02]  /*07b0*/  UIADD3.X UR41, UPT, UPT, URZ, UR45, URZ, UP2, !UPT ;  /* 0x0000002dff297290 */ /* 0x000fe400097fe4ff */
[----:B------:R-:W-:Y:S02]  /*07c0*/  UIADD3.X UR39, UPT, UPT, URZ, UR45, URZ, UP1, !UPT ;  /* 0x0000002dff277290 */ /* 0x000fe40008ffe4ff */
[----:B------:R-:W-:Y:S01]  /*07d0*/  UIADD3.X UR37, UPT, UPT, URZ, UR45, URZ, UP0, !UPT ;  /* 0x0000002dff257290 */ /* 0x000fe200087fe4ff */
[----:B------:R-:W-:Y:S01]  /*07e0*/  UMOV UR20, URZ ;  /* 0x000000ff00147c82 */ /* 0x000fe20008000000 */
[----:B------:R-:W-:Y:S01]  /*07f0*/  UMOV UR18, URZ ;  /* 0x000000ff00127c82 */ /* 0x000fe20008000000 */
[----:B------:R-:W-:-:S09]  /*0800*/  UMOV UR10, URZ ;  /* 0x000000ff000a7c82 */ /* 0x000fd20008000000 */
.L_x_6:
[----:B---3--:R-:W-:Y:S02]  /*0810*/  UIADD3 UR9, UPT, UPT, UR32, 0x1, URZ ;  /* 0x0000000120097890 */ /* 0x008fe4000fffe0ff */
[----:B------:R-:W-:Y:S02]  /*0820*/  ULEA UR25, UR32, UR30, 0x3 ;  /* 0x0000001e20197291 */ /* 0x000fe4000f8e18ff */
[----:B------:R-:W-:Y:S02]  /*0830*/  USHF.L.U32 UR26, UR20, 0x7, URZ ;  /* 0x00000007141a7899 */ /* 0x000fe400080006ff */
[----:B------:R-:W-:Y:S02]  /*0840*/  ULEA UR24, UR32, UR30, 0xe ;  /* 0x0000001e20187291 */ /* 0x000fe4000f8e70ff */
[----:B------:R-:W-:Y:S02]  /*0850*/  ULEA UR4, UR32, UR30, 0xe ;  /* 0x0000001e20047291 */ /* 0x000fe4000f8e70ff */
[----:B------:R-:W-:-:S02]  /*0860*/  UISETP.NE.AND UP1, UPT, UR9, 0x4, UPT ;  /* 0x000000040900788c */ /* 0x000fc4000bf25270 */
[----:B------:R-:W-:Y:S02]  /*0870*/  ULEA UR16, UR32, UR30, 0x9 ;  /* 0x0000001e20107291 */ /* 0x000fe4000f8e48ff */
[----:B------:R-:W-:Y:S02]  /*0880*/  ULEA UR8, UR32, UR30, 0x9 ;  /* 0x0000001e20087291 */ /* 0x000fe4000f8e48ff */
[----:B------:R-:W-:Y:S02]  /*0890*/  UIADD3 UR24, UPT, UPT, UR24, 0x14400, URZ ;  /* 0x0001440018187890 */ /* 0x000fe4000fffe0ff */
[----:B------:R-:W-:Y:S02]  /*08a0*/  UIADD3 UR4, UPT, UPT, UR4, 0x24400, URZ ;  /* 0x0002440004047890 */ /* 0x000fe4000fffe0ff */
[----:B------:R-:W-:Y:S02]  /*08b0*/  USEL UR28, URZ, 0x1, UP1 ;  /* 0x00000001ff1c7887 */ /* 0x000fe40008800000 */
[----:B------:R-:W-:Y:S01]  /*08c0*/  UISETP.GT.U32.AND UP0, UPT, UR20, 0x1e, UPT ;  /* 0x0000001e1400788c */ /* 0x000fe2000bf04070 */
[----:B------:R-:W-:Y:S01]  /*08d0*/  UMOV UR12, UR20 ;  /* 0x00000014000c7c82 */ /* 0x000fe20008000000 */
[----:B------:R-:W-:Y:S01]  /*08e0*/  UMOV UR5, UR25 ;  /* 0x0000001900057c82 */ /* 0x000fe20008000000 */
[----:B------:R-:W-:Y:S01]  /*08f0*/  UMOV UR6, UR26 ;  /* 0x0000001a00067c82 */ /* 0x000fe20008000000 */
[----:B--2-4-:R-:W-:Y:S07]  /*0900*/  @P2 BRA `(.L_x_4) ;  /* 0x0000000000102947 */ /* 0x014fee0003800000 */
[----:B------:R-:W-:-:S06]  /*0910*/  USHF.L.U32 UR17, UR33, 0x1f, URZ ;  /* 0x0000001f21117899 */ /* 0x000fcc00080006ff */
[----:B-1----:R-:W-:-:S04]  /*0920*/  MOV R0, UR17 ;  /* 0x0000001100007c02 */ /* 0x002fc80008000f00 */
[----:B------:R-:W1:Y:S02]  /*0930*/  SYNCS.PHASECHK.TRANS64.TRYWAIT P0, [UR25+0x20], R0 ;  /* 0x00002000ff0075a7 */ /* 0x000e640008001119 */
[----:B-1----:R-:W-:Y:S05]  /*0940*/  @!P0 BRA `(.L_x_5) ;  /* 0x0000003400688947 */ /* 0x002fea0003800000 */
.L_x_4:
[----:B------:R-:W-:Y:S02]  /*0950*/  ELECT P1, URZ, PT ;  /* 0x0000000000ff782f */ /* 0x000fe40003820000 */
[----:B------:R-:W-:Y:S01]  /*0960*/  PLOP3.LUT P0, PT, PT, PT, UP0, 0x80, 0x8 ;  /* 0x000000000008781c */ /* 0x000fe20003f0f008 */
[----:B------:R-:W-:Y:S01]  /*0970*/  ULOP3.LUT UR33, UR33, UR28, URZ, 0x3c, !UPT ;  /* 0x0000001c21217292 */ /* 0x000fe2000f8e3cff */
[----:B------:R-:W-:Y:S01]  /*0980*/  PLOP3.LUT P2, PT, PT, PT, PT, 0x80, 0x8 ;  /* 0x000000000008781c */ /* 0x000fe20003f4f070 */
[----:B------:R-:W-:Y:S02]  /*0990*/  USEL UR32, UR9, URZ, UP1 ;  /* 0x000000ff09207287 */ /* 0x000fe40008800000 */
[----:B------:R-:W-:Y:S02]  /*09a0*/  UIADD3 UR16, UPT, UPT, UR16, 0x34400, URZ ;  /* 0x0003440010107890 */ /* 0x000fe4000fffe0ff */
[----:B------:R-:W-:Y:S02]  /*09b0*/  UIADD3 UR8, UPT, UPT, UR8, 0x34c00, URZ ;  /* 0x00034c0008087890 */ /* 0x000fe4000fffe0ff */
[----:B------:R-:W-:-:S02]  /*09c0*/  @!UP0 USHF.L.U32 UR28, UR33, 0x1f, URZ ;  /* 0x0000001f211c8899 */ /* 0x000fc400080006ff */
[----:B------:R-:W-:Y:S01]  /*09d0*/  @!UP0 ULEA UR29, UR32, UR30, 0x3 ;  /* 0x0000001e201d8291 */ /* 0x000fe2000f8e18ff */
[----:B------:R3:W-:Y:S01]  /*09e0*/  @P1 SYNCS.ARRIVE.TRANS64 RZ, [UR25], R2 ;  /* 0x00000002ffff19a7 */ /* 0x0007e20008000019 */
[----:B------:R-:W-:Y:S01]  /*09f0*/  UMOV UR17, UR25 ;  /* 0x0000001900117c82 */ /* 0x000fe20008000000 */
[----:B------:R-:W-:Y:S01]  /*0a00*/  UTMALDG.2D [UR24], [UR42], desc[URZ] ;  /* 0x0000ff182a0075b4 */ /* 0x000fe20008009000 */
[----:B-1----:R-:W-:Y:S01]  /*0a10*/  IMAD.U32 R0, RZ, RZ, UR28 ;  /* 0x0000001cff007e24 */ /* 0x002fe2000f8e00ff */
[----:B------:R-:W-:Y:S01]  /*0a20*/  UMOV UR9, UR25 ;  /* 0x0000001900097c82 */ /* 0x000fe20008000000 */
[----:B------:R-:W-:-:S04]  /*0a30*/  UIADD3 UR28, UPT, UPT, UR20, 0x1, URZ ;  /* 0x00000001141c7890 */ /* 0x000fc8000fffe0ff */
[----:B------:R-:W-:Y:S01]  /*0a40*/  UISETP.NE.AND UP0, UPT, UR28, 0x20, UPT ;  /* 0x000000201c00788c */ /* 0x000fe2000bf05270 */
[----:B------:R-:W-:Y:S01]  /*0a50*/  UTMALDG.2D [UR4], [UR40], desc[URZ] ;  /* 0x0000ff04280075b4 */ /* 0x000fe20008009000 */
[----:B------:R1:W-:Y:S01]  /*0a60*/  UTMALDG.3D [UR16], [UR38], desc[URZ] ;  /* 0x0000ff10260075b4 */ /* 0x0003e20008011000 */
[----:B------:R3:W-:Y:S01]  /*0a70*/  UTMALDG.3D [UR8], [UR36], desc[URZ] ;  /* 0x0000ff08240075b4 */ /* 0x0007e20008011000 */
[----:B------:R3:W4:Y:S01]  /*0a80*/  @!P0 SYNCS.PHASECHK.TRANS64.TRYWAIT P2, [UR29+0x20], R0 ;  /* 0x00002000ff0085a7 */ /* 0x000722000804111d */
[----:B-1----:R-:W-:-:S04]  /*0a90*/  UMOV UR20, UR28 ;  /* 0x0000001c00147c82 */ /* 0x002fc80008000000 */
[----:B------:R-:W-:Y:S05]  /*0aa0*/  BRA.U UP0, `(.L_x_6) ;  /* 0xfffffffd00587547 */ /* 0x000fea000b83ffff */
[----:B------:R-:W1:Y:S01]  /*0ab0*/  LDCU.64 UR4, c[0x0][0x6c0] ;  /* 0x0000d800ff0477ac */ /* 0x000e620008000a00 */
[----:B------:R-:W-:-:S04]  /*0ac0*/  UIADD3 UR34, UPT, UPT, UR31, UR34, URZ ;  /* 0x000000221f227290 */ /* 0x000fc8000fffe0ff */
[----:B------:R-:W-:Y:S02]  /*0ad0*/  UISETP.GE.AND UP0, UPT, UR34, 0x400, UPT ;  /* 0x000004002200788c */ /* 0x000fe4000bf06270 */
[----:B-1----:R-:W-:Y:S01]  /*0ae0*/  UIMAD.WIDE.U32 UR6, UR34, UR5, URZ ;  /* 0x00000005220672a5 */ /* 0x002fe2000f8e00ff */
[----:B------:R-:W1:Y:S03]  /*0af0*/  LDCU UR5, c[0x0][0x6d0] ;  /* 0x0000da00ff0577ac */ /* 0x000e660008000800 */
[----:B------:R-:W-:-:S04]  /*0b00*/  UIADD3 UR6, UPT, UPT, UR34, -UR7, URZ ;  /* 0x8000000722067290 */ /* 0x000fc8000fffe0ff */
[----:B------:R-:W-:-:S04]  /*0b10*/  USHF.R.U32.HI UR6, URZ, UR23, UR6 ;  /* 0x00000017ff067299 */ /* 0x000fc80008011606 */
[----:B------:R-:W-:-:S04]  /*0b20*/  UIADD3 UR6, UPT, UPT, UR7, UR6, URZ ;  /* 0x0000000607067290 */ /* 0x000fc8000fffe0ff */
[----:B------:R-:W-:-:S04]  /*0b30*/  USHF.R.U32.HI UR19, URZ, UR22, UR6 ;  /* 0x00000016ff137299 */ /* 0x000fc80008011606 */
[----:B------:R-:W-:-:S04]  /*0b40*/  UIADD3 UR19, UPT, UPT, -UR19, URZ, URZ ;  /* 0x000000ff13137290 */ /* 0x000fc8000fffe1ff */
[----:B------:R-:W-:-:S04]  /*0b50*/  UIMAD UR19, UR4, UR19, UR34 ;  /* 0x00000013041372a4 */ /* 0x000fc8000f8e0222 */
[----:B-1----:R-:W-:Y:S01]  /*0b60*/  UIMAD.WIDE.U32 UR6, UR19, UR5, URZ ;  /* 0x00000005130672a5 */ /* 0x002fe2000f8e00ff */
[----:B------:R-:W1:Y:S03]  /*0b70*/  LDCU.64 UR4, c[0x0][0x6d8] ;  /* 0x0000db00ff0477ac */ /* 0x000e660008000a00 */
[----:B------:R-:W-:-:S04]  /*0b80*/  UIADD3 UR6, UPT, UPT, UR19, -UR7, URZ ;  /* 0x8000000713067290 */ /* 0x000fc8000fffe0ff */
[----:B------:R-:W-:-:S04]  /*0b90*/  USHF.R.U32.HI UR6, URZ, UR21, UR6 ;  /* 0x00000015ff067299 */ /* 0x000fc80008011606 */
[----:B------:R-:W-:-:S04]  /*0ba0*/  UIADD3 UR6, UPT, UPT, UR7, UR6, URZ ;  /* 0x0000000607067290 */ /* 0x000fc8000fffe0ff */
[----:B---3--:R-:W-:-:S04]  /*0bb0*/  USHF.R.U32.HI UR11, URZ, UR15, UR6 ;  /* 0x0000000fff0b7299 */ /* 0x008fc80008011606 */
[----:B-1----:R-:W-:-:S04]  /*0bc0*/  UIMAD.WIDE.U32 UR6, UR11, UR5, URZ ;  /* 0x000000050b0672a5 */ /* 0x002fc8000f8e00ff */
[----:B------:R-:W-:-:S04]  /*0bd0*/  UIADD3 UR5, UPT, UPT, UR11, -UR7, URZ ;  /* 0x800000070b057290 */ /* 0x000fc8000fffe0ff */
[----:B------:R-:W-:-:S03]  /*0be0*/  USHF.R.U32.HI UR5, URZ, UR14, UR5 ;  /* 0x0000000eff057299 */ /* 0x000fc60008011605 */
[----:B------:R-:W1:Y:S01]  /*0bf0*/  LDCU UR6, c[0x0][0x6cc] ;  /* 0x0000d980ff0677ac */ /* 0x000e620008000800 */
[----:B------:R-:W-:Y:S02]  /*0c00*/  UIADD3 UR5, UPT, UPT, UR7, UR5, URZ ;  /* 0x0000000507057290 */ /* 0x000fe4000fffe0ff */
[----:B------:R-:W-:Y:S02]  /*0c10*/  UIADD3 UR7, UPT, UPT, -UR11, URZ, URZ ;  /* 0x000000ff0b077290 */ /* 0x000fe4000fffe1ff */
[----:B------:R-:W-:-:S04]  /*0c20*/  USHF.R.U32.HI UR5, URZ, UR13, UR5 ;  /* 0x0000000dff057299 */ /* 0x000fc80008011605 */
[----:B------:R-:W-:-:S04]  /*0c30*/  UIADD3 UR5, UPT, UPT, -UR5, URZ, URZ ;  /* 0x000000ff05057290 */ /* 0x000fc8000fffe1ff */
[----:B------:R-:W-:Y:S02]  /*0c40*/  UIMAD UR11, UR4, UR5, UR11 ;  /* 0x00000005040b72a4 */ /* 0x000fe4000f8e020b */
[----:B-1----:R-:W-:Y:S01]  /*0c50*/  UIMAD UR19, UR6, UR7, UR19 ;  /* 0x00000007061372a4 */ /* 0x002fe2000f8e0213 */
[----:B------:R-:W-:Y:S11]  /*0c60*/  BRA.U !UP0, `(.L_x_7) ;  /* 0xfffffff908a07547 */ /* 0x000ff6000b83ffff */
.L_x_3:
[----:B------:R-:W-:Y:S01]  /*0c70*/  UISETP.NE.AND UP0, UPT, UR32, 0x3, UPT ;  /* 0x000000032000788c */ /* 0x000fe2000bf05270 */
[----:B------:R-:W1:Y:S01]  /*0c80*/  S2UR UR4, SR_CgaCtaId ;  /* 0x00000000000479c3 */ /* 0x000e620000008800 */
[----:B------:R-:W-:Y:S01]  /*0c90*/  UIADD3 UR7, UPT, UPT, UR32, 0x2, URZ ;  /* 0x0000000220077890 */ /* 0x000fe2000fffe0ff */
[----:B------:R-:W-:-:S03]  /*0ca0*/  UMOV UR5, 0x400 ;  /* 0x0000040000057882 */ /* 0x000fc60000000000 */
[----:B------:R-:W-:-:S04]  /*0cb0*/  USEL UR7, UR7, 0x1, UP0 ;  /* 0x0000000107077887 */ /* 0x000fc80008000000 */
[----:B------:R-:W-:Y:S02]  /*0cc0*/  UISETP.NE.AND UP0, UPT, UR7, 0x4, UPT ;  /* 0x000000040700788c */ /* 0x000fe4000bf05270 */
[----:B------:R-:W-:Y:S02]  /*0cd0*/  UIADD3 UR7, UPT, UPT, UR7, 0x1, URZ ;  /* 0x0000000107077890 */ /* 0x000fe4000fffe0ff */
[----:B------:R-:W-:Y:S02]  /*0ce0*/  UISETP.EQ.XOR UP1, UPT, UR32, 0x3, !UP0 ;  /* 0x000000032000788c */ /* 0x000fe4000c722a70 */
[----:B------:R-:W-:-:S04]  /*0cf0*/  USEL UR7, UR7, 0x1, UP0 ;  /* 0x0000000107077887 */ /* 0x000fc80008000000 */
[----:B------:R-:W-:Y:S02]  /*0d00*/  UISETP.EQ.XOR UP1, UPT, UR7, 0x4, UP1 ;  /* 0x000000040700788c */ /* 0x000fe40008f22a70 */
[----:B------:R-:W-:Y:S02]  /*0d10*/  UISETP.NE.AND UP0, UPT, UR7, 0x4, UPT ;  /* 0x000000040700788c */ /* 0x000fe4000bf05270 */
[----:B------:R-:W-:Y:S02]  /*0d20*/  USEL UR6, URZ, 0x1, !UP1 ;  /* 0x00000001ff067887 */ /* 0x000fe4000c800000 */
[----:B-1----:R-:W-:Y:S02]  /*0d30*/  ULEA UR4, UR4, UR5, 0x18 ;  /* 0x0000000504047291 */ /* 0x002fe4000f8ec0ff */
[----:B------:R-:W-:Y:S02]  /*0d40*/  ULOP3.LUT UR6, UR33, UR6, URZ, 0x3c, !UPT ;  /* 0x0000000621067292 */ /* 0x000fe4000f8e3cff */
[----:B------:R-:W-:-:S02]  /*0d50*/  USEL UR7, UR7, URZ, UP0 ;  /* 0x000000ff07077287 */ /* 0x000fc40008000000 */
[----:B------:R-:W-:Y:S02]  /*0d60*/  USHF.L.U32 UR6, UR6, 0x1f, URZ ;  /* 0x0000001f06067899 */ /* 0x000fe400080006ff */
[----:B------:R-:W-:-:S04]  /*0d70*/  ULEA UR4, UR7, UR4, 0x3 ;  /* 0x0000000407047291 */ /* 0x000fc8000f8e18ff */
[----:B------:R-:W-:-:S05]  /*0d80*/  MOV R0, UR6 ;  /* 0x0000000600007c02 */ /* 0x000fca0008000f00 */
[----:B------:R-:W1:Y:S02]  /*0d90*/  SYNCS.PHASECHK.TRANS64.TRYWAIT P0, [UR4+0x20], R0 ;  /* 0x00002000ff0075a7 */ /* 0x000e640008001104 */
[----:B-1----:R-:W-:Y:S05]  /*0da0*/  @!P0 BRA `(.L_x_8) ;  /* 0x0000003000708947 */ /* 0x002fea0003800000 */
.L_x_35:
[----:B------:R-:W-:-:S13]  /*0db0*/  ELECT P0, URZ, PT ;  /* 0x0000000000ff782f */ /* 0x000fda0003800000 */
[----:B-1----:R-:W-:-:S04]  /*0dc0*/  @P0 MOV R0, 0x8400 ;  /* 0x0000840000000802 */ /* 0x002fc80000000f00 */
[----:B------:R1:W-:Y:S03]  /*0dd0*/  @P0 SYNCS.ARRIVE.TRANS64 RZ, [UR4], R0 ;  /* 0x00000000ffff09a7 */ /* 0x0003e60008000004 */
.L_x_2:
[----:B------:R-:W-:-:S13]  /*0de0*/  ISETP.NE.AND P0, PT, R6, 0x4, PT ;  /* 0x000000040600780c */ /* 0x000fda0003f05270 */
[----:B------:R-:W-:Y:S05]  /*0df0*/  @P0 BRA `(.L_x_9) ;  /* 0x0000000800940947 */ /* 0x000fea0003800000 */
[----:B------:R-:W2:Y:S08]  /*0e00*/  S2UR UR28, SR_CTAID.Z ;  /* 0x00000000001c79c3 */ /* 0x000eb00000002700 */
[----:B------:R-:W-:Y:S01]  /*0e10*/  BAR.SYNC.DEFER_BLOCKING 0x2, 0xa0 ;  /* 0x0082800000007b1d */ /* 0x000fe20000010000 */
[----:B------:R-:W-:Y:S01]  /*0e20*/  HFMA2 R4, -RZ, RZ, 0, 5.9604644775390625e-08 ;  /* 0x00000001ff047431 */ /* 0x000fe200000001ff */
[----:B------:R-:W-:-:S04]  /*0e30*/  MOV R5, 0x1 ;  /* 0x0000000100057802 */ /* 0x000fc80000000f00 */
[----:B------:R-:W-:Y:S02]  /*0e40*/  UMOV UR4, 0x400 ;  /* 0x0000040000047882 */ /* 0x000fe40000000000 */
[----:B------:R-:W3:Y:S01]  /*0e50*/  S2UR UR12, SR_CgaCtaId ;  /* 0x00000000000c79c3 */ /* 0x000ee20000008800 */
[----:B--2---:R-:W-:Y:S02]  /*0e60*/  UISETP.GT.U32.AND UP0, UPT, UR28, 0x3ff, UPT ;  /* 0x000003ff1c00788c */ /* 0x004fe4000bf04070 */
[----:B---3--:R-:W-:-:S07]  /*0e70*/  ULEA UR12, UR12, UR4, 0x18 ;  /* 0x000000040c0c7291 */ /* 0x008fce000f8ec0ff */
[----:B------:R-:W-:Y:S05]  /*0e80*/  BRA.U UP0, `(.L_x_10) ;  /* 0x0000000900387547 */ /* 0x000fea000b800000 */
[----:B-1----:R-:W1:Y:S01]  /*0e90*/  LDS R0, [UR12+0x68] ;  /* 0x0000680cff007984 */ /* 0x002e620008000800 */
[----:B------:R-:W2:Y:S01]  /*0ea0*/  LDCU UR5, c[0x0][0x374] ;  /* 0x00006e80ff0577ac */ /* 0x000ea20008000800 */
[----:B------:R-:W-:Y:S01]  /*0eb0*/  MOV R5, 0x1 ;  /* 0x0000000100057802 */ /* 0x000fe20000000f00 */
[----:B------:R-:W2:Y:S01]  /*0ec0*/  LDCU UR16, c[0x0][0x370] ;  /* 0x00006e00ff1077ac */ /* 0x000ea20008000800 */
[----:B------:R-:W3:Y:S01]  /*0ed0*/  LDCU UR37, c[0x0][0x378] ;  /* 0x00006f00ff2577ac */ /* 0x000ee20008000800 */
[----:B------:R-:W-:Y:S01]  /*0ee0*/  UMOV UR40, 0x8a02000 ;  /* 0x08a0200000287882 */ /* 0x000fe20000000000 */
[----:B------:R-:W-:Y:S02]  /*0ef0*/  USEL UR4, URZ, 0x4000, UP6 ;  /* 0x00004000ff047887 */ /* 0x000fe4000b000000 */
[----:B------:R-:W-:Y:S02]  /*0f00*/  USEL UR40, UR40, 0x8a00000, !UP5 ;  /* 0x08a0000028287887 */ /* 0x000fe4000e800000 */
[----:B------:R-:W-:-:S02]  /*0f10*/  UIADD3 UR20, UPT, UPT, UR12, 0x34c00, URZ ;  /* 0x00034c000c147890 */ /* 0x000fc4000fffe0ff */
[----:B------:R-:W-:Y:S02]  /*0f20*/  UIADD3 UR40, UPT, UPT, UR4, UR40, URZ ;  /* 0x0000002804287290 */ /* 0x000fe4000fffe0ff */
[----:B------:R-:W-:Y:S02]  /*0f30*/  UIADD3 UR24, UPT, UPT, UR12, 0x34400, URZ ;  /* 0x000344000c187890 */ /* 0x000fe4000fffe0ff */
[----:B--2---:R-:W-:Y:S02]  /*0f40*/  UIMAD UR16, UR5, UR16, URZ ;  /* 0x00000010051072a4 */ /* 0x004fe4000f8e02ff */
[----:B------:R-:W-:Y:S02]  /*0f50*/  UIADD3 UR25, UPT, UPT, UR12, 0x14400, URZ ;  /* 0x000144000c197890 */ /* 0x000fe4000fffe0ff */
[----:B---3--:R-:W-:Y:S02]  /*0f60*/  UIMAD UR37, UR16, UR37, URZ ;  /* 0x00000025102572a4 */ /* 0x008fe4000f8e02ff */
[----:B------:R-:W-:-:S02]  /*0f70*/  UIADD3 UR26, UPT, UPT, UR12, 0x24400, URZ ;  /* 0x000244000c1a7890 */ /* 0x000fc4000fffe0ff */
[----:B------:R-:W-:Y:S02]  /*0f80*/  USHF.R.U32.HI UR20, URZ, 0x4, UR20 ;  /* 0x00000004ff147899 */ /* 0x000fe40008011614 */
[----:B------:R-:W-:Y:S02]  /*0f90*/  USHF.R.U32.HI UR24, URZ, 0x4, UR24 ;  /* 0x00000004ff187899 */ /* 0x000fe40008011618 */
[----:B------:R-:W-:Y:S02]  /*0fa0*/  USHF.R.U32.HI UR25, URZ, 0x4, UR25 ;  /* 0x00000004ff197899 */ /* 0x000fe40008011619 */
[----:B------:R-:W-:Y:S01]  /*0fb0*/  USHF.R.U32.HI UR26, URZ, 0x4, UR26 ;  /* 0x00000004ff1a7899 */ /* 0x000fe2000801161a */
[----:B-1----:R-:W-:Y:S01]  /*0fc0*/  R2UR UR38, R0 ;  /* 0x00000000002672ca */ /* 0x002fe200000e0000 */
[----:B------:R-:W-:Y:S02]  /*0fd0*/  ULOP3.LUT UR20, UR20, 0x3fc0, URZ, 0xc0, !UPT ;  /* 0x00003fc014147892 */ /* 0x000fe4000f8ec0ff */
[----:B------:R-:W-:-:S02]  /*0fe0*/  ULOP3.LUT UR24, UR24, 0x3fc0, URZ, 0xc0, !UPT ;  /* 0x00003fc018187892 */ /* 0x000fc4000f8ec0ff */
[----:B------:R-:W-:Y:S02]  /*0ff0*/  ULOP3.LUT UR25, UR25, 0x3fc0, URZ, 0xc0, !UPT ;  /* 0x00003fc019197892 */ /* 0x000fe4000f8ec0ff */
[----:B------:R-:W-:Y:S02]  /*1000*/  ULOP3.LUT UR26, UR26, 0x3fc0, URZ, 0xc0, !UPT ;  /* 0x00003fc01a1a7892 */ /* 0x000fe4000f8ec0ff */
[----:B------:R-:W-:Y:S02]  /*1010*/  ULOP3.LUT UR20, UR20, 0x10000, URZ, 0xfc, !UPT ;  /* 0x0001000014147892 */ /* 0x000fe4000f8efcff */
[----:B------:R-:W-:Y:S02]  /*1020*/  ULOP3.LUT UR24, UR24, 0x10000, URZ, 0xfc, !UPT ;  /* 0x0001000018187892 */ /* 0x000fe4000f8efcff */
[----:B------:R-:W-:Y:S02]  /*1030*/  UIADD3 UR10, UPT, UPT, UR38, 0x100, URZ ;  /* 0x00000100260a7890 */ /* 0x000fe4000fffe0ff */
[----:B------:R-:W-:-:S02]  /*1040*/  UIADD3 UR8, UPT, UPT, UR38, 0x40000100, URZ ;  /* 0x4000010026087890 */ /* 0x000fc4000fffe0ff */
[----:B------:R-:W-:Y:S02]  /*1050*/  UIADD3 UR6, UPT, UPT, UR38, -0x7fffff00, URZ ;  /* 0x8000010026067890 */ /* 0x000fe4000fffe0ff */
[----:B------:R-:W-:Y:S02]  /*1060*/  UIADD3 UR4, UPT, UPT, UR38, -0x3fffff00, URZ ;  /* 0xc000010026047890 */ /* 0x000fe4000fffe0ff */
[----:B------:R-:W-:Y:S02]  /*1070*/  UIADD3 UR11, UPT, UPT, UR38, 0x104, URZ ;  /* 0x00000104260b7890 */ /* 0x000fe4000fffe0ff */
[----:B------:R-:W-:Y:S02]  /*1080*/  UIADD3 UR9, UPT, UPT, UR38, 0x40000104, URZ ;  /* 0x4000010426097890 */ /* 0x000fe4000fffe0ff */
[----:B------:R-:W-:Y:S02]  /*1090*/  UIADD3 UR7, UPT, UPT, UR38, -0x7ffffefc, URZ ;  /* 0x8000010426077890 */ /* 0x000fe4000fffe0ff */
[----:B------:R-:W-:-:S02]  /*10a0*/  USHF.R.U32.HI UR19, URZ, 0x1, UR10 ;  /* 0x00000001ff137899 */ /* 0x000fc4000801160a */
[----:B------:R-:W-:Y:S02]  /*10b0*/  USHF.R.U32.HI UR18, URZ, 0x1, UR8 ;  /* 0x00000001ff127899 */ /* 0x000fe40008011608 */
[----:B------:R-:W-:Y:S02]  /*10c0*/  USHF.R.U32.HI UR17, URZ, 0x1, UR6 ;  /* 0x00000001ff117899 */ /* 0x000fe40008011606 */
[----:B------:R-:W-:Y:S02]  /*10d0*/  UIADD3 UR5, UPT, UPT, UR38, -0x3ffffefc, URZ ;  /* 0xc000010426057890 */ /* 0x000fe4000fffe0ff */
[----:B------:R-:W-:Y:S02]  /*10e0*/  USHF.R.U32.HI UR16, URZ, 0x1, UR4 ;  /* 0x00000001ff107899 */ /* 0x000fe40008011604 */
[----:B------:R-:W-:Y:S02]  /*10f0*/  USHF.R.U32.HI UR52, URZ, 0x1a, UR11 ;  /* 0x0000001aff347899 */ /* 0x000fe4000801160b */
[----:B------:R-:W-:-:S02]  /*1100*/  USHF.R.U32.HI UR46, URZ, 0x1a, UR9 ;  /* 0x0000001aff2e7899 */ /* 0x000fc40008011609 */
[----:B------:R-:W-:Y:S02]  /*1110*/  USHF.R.U32.HI UR42, URZ, 0x1a, UR7 ;  /* 0x0000001aff2a7899 */ /* 0x000fe40008011607 */
[----:B------:R-:W-:Y:S02]  /*1120*/  ULOP3.LUT UR19, UR19, 0x60000000, URZ, 0xc0, !UPT ;  /* 0x6000000013137892 */ /* 0x000fe4000f8ec0ff */
[----:B------:R-:W-:Y:S02]  /*1130*/  ULOP3.LUT UR18, UR18, 0x60000000, URZ, 0xc0, !UPT ;  /* 0x6000000012127892 */ /* 0x000fe4000f8ec0ff */
[----:B------:R-:W-:Y:S02]  /*1140*/  ULOP3.LUT UR17, UR17, 0x60000000, URZ, 0xc0, !UPT ;  /* 0x6000000011117892 */ /* 0x000fe4000f8ec0ff */
[----:B------:R-:W-:Y:S02]  /*1150*/  USHF.R.U32.HI UR41, URZ, 0x1a, UR5 ;  /* 0x0000001aff297899 */ /* 0x000fe40008011605 */
[----:B------:R-:W-:-:S02]  /*1160*/  ULOP3.LUT UR16, UR16, 0x60000000, URZ, 0xc0, !UPT ;  /* 0x6000000010107892 */ /* 0x000fc4000f8ec0ff */
[----:B------:R-:W-:Y:S02]  /*1170*/  ULOP3.LUT UR52, UR19, 0x30, UR52, 0xf8, !UPT ;  /* 0x0000003013347892 */ /* 0x000fe4000f8ef834 */
[----:B------:R-:W-:Y:S02]  /*1180*/  ULOP3.LUT UR46, UR18, 0x30, UR46, 0xf8, !UPT ;  /* 0x00000030122e7892 */ /* 0x000fe4000f8ef82e */
[----:B------:R-:W-:Y:S02]  /*1190*/  ULOP3.LUT UR42, UR17, 0x30, UR42, 0xf8, !UPT ;  /* 0x00000030112a7892 */ /* 0x000fe4000f8ef82a */
[----:B------:R-:W-:Y:S02]  /*11a0*/  ULOP3.LUT UR41, UR16, 0x30, UR41, 0xf8, !UPT ;  /* 0x0000003010297892 */ /* 0x000fe4000f8ef829 */
[----:B------:R-:W-:Y:S02]  /*11b0*/  ULOP3.LUT UR53, UR52, UR40, URZ, 0xfc, !UPT ;  /* 0x0000002834357292 */ /* 0x000fe4000f8efcff */
[----:B------:R-:W-:-:S02]  /*11c0*/  ULOP3.LUT UR47, UR46, UR40, URZ, 0xfc, !UPT ;  /* 0x000000282e2f7292 */ /* 0x000fc4000f8efcff */
[----:B------:R-:W-:Y:S02]  /*11d0*/  ULOP3.LUT UR43, UR42, UR40, URZ, 0xfc, !UPT ;  /* 0x000000282a2b7292 */ /* 0x000fe4000f8efcff */
[----:B------:R-:W-:Y:S02]  /*11e0*/  ULOP3.LUT UR41, UR41, UR40, URZ, 0xfc, !UPT ;  /* 0x0000002829297292 */ /* 0x000fe4000f8efcff */
[----:B------:R-:W-:Y:S02]  /*11f0*/  ULOP3.LUT UR25, UR25, 0x10000, URZ, 0xfc, !UPT ;  /* 0x0001000019197892 */ /* 0x000fe4000f8efcff */
[----:B------:R-:W-:Y:S01]  /*1200*/  ULOP3.LUT UR26, UR26, 0x10000, URZ, 0xfc, !UPT ;  /* 0x000100001a1a7892 */ /* 0x000fe2000f8efcff */
[----:B------:R-:W-:Y:S01]  /*1210*/  UMOV UR36, URZ ;  /* 0x000000ff00247c82 */ /* 0x000fe20008000000 */
[----:B------:R-:W-:Y:S01]  /*1220*/  UMOV UR35, URZ ;  /* 0x000000ff00237c82 */ /* 0x000fe20008000000 */
[----:B------:R-:W-:Y:S01]  /*1230*/  UMOV UR33, URZ ;  /* 0x000000ff00217c82 */ /* 0x000fe20008000000 */
[----:B------:R-:W-:Y:S01]  /*1240*/  UMOV UR52, URZ ;  /* 0x000000ff00347c82 */ /* 0x000fe20008000000 */
[----:B------:R-:W-:Y:S01]  /*1250*/  UMOV UR46, URZ ;  /* 0x000000ff002e7c82 */ /* 0x000fe20008000000 */
[----:B------:R-:W-:Y:S01]  /*1260*/  UMOV UR42, URZ ;  /* 0x000000ff002a7c82 */ /* 0x000fe20008000000 */
[----:B------:R-:W-:-:S05]  /*1270*/  UMOV UR40, URZ ;  /* 0x000000ff00287c82 */ /* 0x000fca0008000000 */
.L_x_15:
[----:B------:R-:W-:Y:S01]  /*1280*/  USHF.L.U32 UR16, UR35, 0x1f, URZ ;  /* 0x0000001f23107899 */ /* 0x000fe200080006ff */
[----:B------:R-:W-:Y:S01]  /*1290*/  SHF.L.U32 R2, R5, 0x1f, RZ ;  /* 0x0000001f05027819 */ /* 0x000fe200000006ff */
[----:B------:R-:W-:Y:S02]  /*12a0*/  ULEA UR17, UR33, UR12, 0x3 ;  /* 0x0000000c21117291 */ /* 0x000fe4000f8e18ff */
[----:B-1----:R-:W-:Y:S02]  /*12b0*/  ULEA UR18, UR36, UR12, 0x3 ;  /* 0x0000000c24127291 */ /* 0x002fe4000f8e18ff */
[----:B--2---:R-:W-:Y:S01]  /*12c0*/  MOV R0, UR16 ;  /* 0x0000001000007c02 */ /* 0x004fe20008000f00 */
[----:B------:R-:W-:Y:S02]  /*12d0*/  ULEA UR19, UR36, UR38, 0x7 ;  /* 0x0000002624137291 */ /* 0x000fe4000f8e38ff */
[----:B------:R-:W-:Y:S02]  /*12e0*/  UIADD3 UR28, UPT, UPT, UR37, UR28, URZ ;  /* 0x0000001c251c7290 */ /* 0x000fe4000fffe0ff */
[----:B---3--:R1:W2:Y:S01]  /*12f0*/  SYNCS.PHASECHK.TRANS64.TRYWAIT P1, [UR17], R0 ;  /* 0x00000000ff0075a7 */ /* 0x0082a20008021111 */
[----:B------:R-:W-:Y:S01]  /*1300*/  UPLOP3.LUT UP2, UPT, UPT, UPT, UPT, 0x40, 0x4 ;  /* 0x000000000004789c */ /* 0x000fe20003f4e870 */
[----:B------:R-:W3:Y:S02]  /*1310*/  SYNCS.PHASECHK.TRANS64.TRYWAIT P0, [UR18+0x50], R2 ;  /* 0x00005002ff0075a7 */ /* 0x000ee40008001112 */
[----:B-123--:R-:W-:Y:S08]  /*1320*/  @!P0 BRA `(.L_x_11) ;  /* 0x0000002c00308947 */ /* 0x00eff00003800000 */
.L_x_37:
[----:B------:R-:W-:-:S05]  /*1330*/  UMOV UR31, URZ ;  /* 0x000000ff001f7c82 */ /* 0x000fca0008000000 */
.L_x_14:
[----:B------:R-:W-:Y:S02]  /*1340*/  USHF.L.U32 UR34, UR33, 0xa, URZ ;  /* 0x0000000a21227899 */ /* 0x000fe400080006ff */
[----:B------:R-:W-:Y:S02]  /*1350*/  UIADD3 UR27, UPT, UPT, UR33, 0x1, URZ ;  /* 0x00000001211b7890 */ /* 0x000fe4000fffe0ff */
[----:B------:R-:W-:Y:S02]  /*1360*/  UISETP.GT.U32.AND UP0, UPT, UR31, 0x1e, UPT ;  /* 0x0000001e1f00788c */ /* 0x000fe4000bf04070 */
[----:B--2---:R-:W-:Y:S02]  /*1370*/  USHF.L.U32 UR58, UR33, 0x5, URZ ;  /* 0x00000005213a7899 */ /* 0x004fe400080006ff */
[----:B------:R-:W-:Y:S02]  /*1380*/  UIADD3 UR16, UPT, UPT, UR34, 0x6, URZ ;  /* 0x0000000622107890 */ /* 0x000fe4000fffe0ff */
[----:B------:R-:W-:Y:S01]  /*1390*/  ULEA UR17, UR33, UR12, 0x3 ;  /* 0x0000000c21117291 */ /* 0x000fe2000f8e18ff */
[----:B------:R-:W-:Y:S01]  /*13a0*/  PLOP3.LUT P0, PT, PT, PT, UP0, 0x80, 0x8 ;  /* 0x000000000008781c */ /* 0x000fe20003f0f008 */
[----:B------:R-:W-:Y:S02]  /*13b0*/  UISETP.NE.AND UP1, UPT, UR27, 0x4, UPT ;  /* 0x000000041b00788c */ /* 0x000fe4000bf25270 */
[----:B------:R-:W-:Y:S02]  /*13c0*/  UIADD3 UR60, UPT, UPT, UR58, UR24, URZ ;  /* 0x000000183a3c7290 */ /* 0x000fe4000fffe0ff */
[----:B------:R-:W-:Y:S02]  /*13d0*/  UIADD3 UR56, UPT, UPT, UR34, UR26, URZ ;  /* 0x0000001a22387290 */ /* 0x000fe4000fffe0ff */
[----:B------:R-:W-:Y:S02]  /*13e0*/  UIADD3 UR54, UPT, UPT, UR34, UR25, URZ ;  /* 0x0000001922367290 */ /* 0x000fe4000fffe0ff */
[----:B------:R-:W-:Y:S02]  /*13f0*/  UIADD3 UR50, UPT, UPT, UR26, 0x2, UR34 ;  /* 0x000000021a327890 */ /* 0x000fe4000fffe022 */
[----:B------:R-:W-:Y:S02]  /*1400*/  UIADD3 UR48, UPT, UPT, UR25, 0x2, UR34 ;  /* 0x0000000219307890 */ /* 0x000fe4000fffe022 */
[----:B------:R-:W-:Y:S02]  /*1410*/  UIADD3 UR44, UPT, UPT, UR26, 0x4, UR34 ;  /* 0x000000041a2c7890 */ /* 0x000fe4000fffe022 */
[----:B------:R-:W-:Y:S02]  /*1420*/  UIADD3 UR32, UPT, UPT, UR16, UR26, URZ ;  /* 0x0000001a10207290 */ /* 0x000fe4000fffe0ff */
[----:B------:R-:W-:Y:S02]  /*1430*/  UIADD3 UR58, UPT, UPT, UR58, UR20, URZ ;  /* 0x000000143a3a7290 */ /* 0x000fe4000fffe0ff */
[----:B------:R-:W-:Y:S02]  /*1440*/  UIADD3 UR34, UPT, UPT, UR25, 0x4, UR34 ;  /* 0x0000000419227890 */ /* 0x000fe4000fffe022 */
[----:B------:R-:W-:Y:S02]  /*1450*/  UIADD3 UR30, UPT, UPT, UR17, 0x20, URZ ;  /* 0x00000020111e7890 */ /* 0x000fe4000fffe0ff */
[----:B------:R-:W-:Y:S02]  /*1460*/  USEL UR29, URZ, 0x1, UP1 ;  /* 0x00000001ff1d7887 */ /* 0x000fe40008800000 */
[----:B------:R-:W-:Y:S02]  /*1470*/  UIADD3 UR16, UPT, UPT, UR16, UR25, URZ ;  /* 0x0000001910107290 */ /* 0x000fe4000fffe0ff */
[----:B------:R-:W-:Y:S01]  /*1480*/  USEL UR33, UR27, URZ, UP1 ;  /* 0x000000ff1b217287 */ /* 0x000fe20008800000 */
[----:B------:R-:W-:Y:S01]  /*1490*/  UMOV UR61, 0x4008 ;  /* 0x00004008003d7882 */ /* 0x000fe20000000000 */
[----:B------:R-:W-:Y:S01]  /*14a0*/  UMOV UR59, 0x4008 ;  /* 0x00004008003b7882 */ /* 0x000fe20000000000 */
[----:B------:R-:W-:Y:S01]  /*14b0*/  UMOV UR57, 0x40004040 ;  /* 0x4000404000397882 */ /* 0x000fe20000000000 */
[----:B------:R-:W-:Y:S01]  /*14c0*/  UMOV UR55, 0x40004040 ;  /* 0x4000404000377882 */ /* 0x000fe20000000000 */
[----:B------:R-:W-:Y:S01]  /*14d0*/  UMOV UR51, 0x40004040 ;  /* 0x4000404000337882 */ /* 0x000fe20000000000 */
[----:B------:R-:W-:Y:S01]  /*14e0*/  UMOV UR49, 0x40004040 ;  /* 0x4000404000317882 */ /* 0x000fe20000000000 */
[----:B------:R-:W-:Y:S01]  /*14f0*/  UMOV UR45, 0x40004040 ;  /* 0x40004040002d7882 */ /* 0x000fe20000000000 */
[----:B---3--:R-:W-:Y:S05]  /*1500*/  @P1 BRA `(.L_x_12) ;  /* 0x0000000000101947 */ /* 0x008fea0003800000 */
[----:B------:R-:W-:Y:S06]  /*1510*/  USHF.L.U32 UR27, UR35, 0x1f, URZ ;  /* 0x0000001f231b7899 */ /* 0x000fec00080006ff */
[----:B-1----:R-:W-:Y:S04]  /*1520*/  MOV R0, UR27 ;  /* 0x0000001b00007c02 */ /* 0x002fe80008000f00 */
[----:B------:R-:W1:Y:S02]  /*1530*/  SYNCS.PHASECHK.TRANS64.TRYWAIT P1, [UR17], R0 ;  /* 0x00000000ff0075a7 */ /* 0x000e640008021111 */
[----:B-1----:R-:W-:Y:S05]  /*1540*/  @!P1 BRA `(.L_x_13) ;  /* 0x0000002800c49947 */ /* 0x002fea0003800000 */
.L_x_12:
[----:B------:R-:W-:Y:S01]  /*1550*/  ULOP3.LUT UR35, UR35, UR29, URZ, 0x3c, !UPT ;  /* 0x0000001d23237292 */ /* 0x000fe2000f8e3cff */
[----:B------:R-:W-:Y:S01]  /*1560*/  PLOP3.LUT P1, PT, PT, PT, PT, 0x80, 0x8 ;  /* 0x000000000008781c */ /* 0x000fe20003f2f070 */
[----:B------:R-:W-:Y:S01]  /*1570*/  @!UP0 ULEA UR17, UR33, UR12, 0x3 ;  /* 0x0000000c21118291 */ /* 0x000fe2000f8e18ff */
[----:B------:R2:W-:Y:S01]  /*1580*/  UTCCP.T.S.4x32dp128bit tmem[UR38+0x100], gdesc[UR60] ;  /* 0x0001003c260079e7 */ /* 0x0005e20009100000 */
[----:B------:R-:W-:Y:S01]  /*1590*/  UMOV UR66, UR16 ;  /* 0x0000001000427c82 */ /* 0x000fe20008000000 */
[----:B------:R-:W-:Y:S01]  /*15a0*/  @!UP0 USHF.L.U32 UR16, UR35, 0x1f, URZ ;  /* 0x0000001f23108899 */ /* 0x000fe200080006ff */
[----:B------:R2:W-:Y:S01]  /*15b0*/  UTCCP.T.S.4x32dp128bit tmem[UR38+0x104], gdesc[UR58] ;  /* 0x0001043a260079e7 */ /* 0x0005e20009100000 */
[----:B------:R2:W-:Y:S01]  /*15c0*/  UTCQMMA gdesc[UR54], gdesc[UR56], tmem[UR19], tmem[UR52], idesc[UR53], tmem[UR10], UP2 ;  /* 0x000a343836007dea */ /* 0x0005e20009000313 */
[----:B------:R-:W-:Y:S01]  /*15d0*/  UMOV UR62, UR34 ;  /* 0x00000022003e7c82 */ /* 0x000fe20008000000 */
[----:B------:R-:W-:Y:S01]  /*15e0*/  UMOV UR63, 0x40004040 ;  /* 0x40004040003f7882 */ /* 0x000fe20000000000 */
[----:B------:R2:W-:Y:S01]  /*15f0*/  UTCQMMA gdesc[UR48], gdesc[UR50], tmem[UR19], tmem[UR46], idesc[UR47], tmem[UR8], UPT ;  /* 0x00082e3230007dea */ /* 0x0005e2000b800313 */
[----:B-1----:R-:W-:Y:S01]  /*1600*/  MOV R0, UR16 ;  /* 0x0000001000007c02 */ /* 0x002fe20008000f00 */
[----:B------:R-:W-:Y:S01]  /*1610*/  UMOV UR64, UR32 ;  /* 0x0000002000407c82 */ /* 0x000fe20008000000 */
[----:B------:R-:W-:Y:S01]  /*1620*/  UMOV UR65, 0x40004040 ;  /* 0x4000404000417882 */ /* 0x000fe20000000000 */
[----:B------:R-:W-:Y:S01]  /*1630*/  UMOV UR67, 0x40004040 ;  /* 0x4000404000437882 */ /* 0x000fe20000000000 */
[----:B------:R2:W-:Y:S01]  /*1640*/  UTCQMMA gdesc[UR62], gdesc[UR44], tmem[UR19], tmem[UR42], idesc[UR43], tmem[UR6], UPT ;  /* 0x00062a2c3e007dea */ /* 0x0005e2000b800313 */
[----:B------:R2:W-:Y:S01]  /*1650*/  UTCQMMA gdesc[UR66], gdesc[UR64], tmem[UR19], tmem[UR40], idesc[UR41], tmem[UR4], UPT ;  /* 0x0004284042007dea */ /* 0x0005e2000b800313 */
[----:B------:R2:W-:Y:S01]  /*1660*/  UTCBAR [UR30], URZ ;  /* 0x000000ff1e0073e9 */ /* 0x0005e200080000ff */
[----:B------:R2:W3:Y:S01]  /*1670*/  @!P0 SYNCS.PHASECHK.TRANS64.TRYWAIT P1, [UR17], R0 ;  /* 0x00000000ff0085a7 */ /* 0x0004e20008021111 */
[----:B------:R-:W-:Y:S02]  /*1680*/  UIADD3 UR31, UPT, UPT, UR31, 0x1, URZ ;  /* 0x000000011f1f7890 */ /* 0x000fe4000fffe0ff */
[----:B------:R-:W-:Y:S02]  /*1690*/  UPLOP3.LUT UP2, UPT, UPT, UPT, UPT, 0x80, 0x8 ;  /* 0x000000000008789c */ /* 0x000fe40003f4f070 */
[----:B------:R-:W-:Y:S09]  /*16a0*/  UISETP.NE.AND UP0, UPT, UR31, 0x20, UPT ;  /* 0x000000201f00788c */ /* 0x000ff2000bf05270 */
[----:B------:R-:W-:Y:S05]  /*16b0*/  BRA.U UP0, `(.L_x_14) ;  /* 0xfffffffd00207547 */ /* 0x000fea000b83ffff */
[----:B------:R-:W-:Y:S02]  /*16c0*/  UIADD3 UR18, UPT, UPT, UR18, 0x40, URZ ;  /* 0x0000004012127890 */ /* 0x000fe4000fffe0ff */
[----:B------:R-:W-:-:S04]  /*16d0*/  UIADD3 UR36, UPT, UPT, UR36, 0x1, URZ ;  /* 0x0000000124247890 */ /* 0x000fc8000fffe0ff */
[----:B------:R-:W-:-:S03]  /*16e0*/  UISETP.NE.AND UP0, UPT, UR36, 0x2, UPT ;  /* 0x000000022400788c */ /* 0x000fc6000bf05270 */
[----:B------:R1:W-:Y:S01]  /*16f0*/  UTCBAR [UR18], URZ ;  /* 0x000000ff120073e9 */ /* 0x0003e200080000ff */
[----:B------:R-:W-:Y:S02]  /*1700*/  USEL UR36, UR36, URZ, UP0 ;  /* 0x000000ff24247287 */ /* 0x000fe40008000000 */
[----:B------:R-:W-:Y:S02]  /*1710*/  USEL UR16, URZ, 0x1, UP0 ;  /* 0x00000001ff107887 */ /* 0x000fe40008000000 */
[----:B------:R-:W-:-:S04]  /*1720*/  UISETP.GE.AND UP0, UPT, UR28, 0x400, UPT ;  /* 0x000004001c00788c */ /* 0x000fc8000bf06270 */
[----:B------:R-:W-:-:S05]  /*1730*/  LOP3.LUT R5, R5, UR16, RZ, 0x3c, !PT ;  /* 0x0000001005057c12 */ /* 0x000fca000f8e3cff */
[----:B------:R-:W-:Y:S05]  /*1740*/  BRA.U !UP0, `(.L_x_15) ;  /* 0xfffffff908cc7547 */ /* 0x000fea000b83ffff */
[----:B------:R-:W-:-:S06]  /*1750*/  UIADD3 UR36, UPT, UPT, UR36, 0x1, URZ ;  /* 0x0000000124247890 */ /* 0x000fcc000fffe0ff */
[----:B------:R-:W-:Y:S02]  /*1760*/  MOV R4, UR36 ;  /* 0x0000002400047c02 */ /* 0x000fe40008000f00 */
.L_x_10:
[----:B------:R-:W5:Y:S02]  /*1770*/  S2R R3, SR_CgaCtaId ;  /* 0x0000000000037919 */ /* 0x000f640000008800 */
[----:B-12--5:R-:W-:-:S04]  /*1780*/  LOP3.LUT R0, R3, 0x1, RZ, 0xc0, !PT ;  /* 0x0000000103007812 */ /* 0x026fc800078ec0ff */
[----:B------:R-:W-:-:S13]  /*1790*/  ISETP.NE.U32.AND P0, PT, R0, 0x1, PT ;  /* 0x000000010000780c */ /* 0x000fda0003f05070 */
[----:B------:R-:W-:Y:S05]  /*17a0*/  @!P0 BRA `(.L_x_9) ;  /* 0x0000000000288947 */ /* 0x000fea0003800000 */
[C---:B------:R-:W-:Y:S02]  /*17b0*/  ISETP.NE.AND P0, PT, R4.reuse, 0x2, PT ;  /* 0x000000020400780c */ /* 0x040fe40003f05270 */
[----:B------:R-:W-:Y:S02]  /*17c0*/  MOV R0, 0x400 ;  /* 0x0000040000007802 */ /* 0x000fe40000000f00 */
[----:B------:R-:W-:Y:S02]  /*17d0*/  SEL R2, RZ, 0x1, P0 ;  /* 0x00000001ff027807 */ /* 0x000fe40000000000 */
[----:B------:R-:W-:Y:S02]  /*17e0*/  LEA R0, R3, R0, 0x18 ;  /* 0x0000000003007211 */ /* 0x000fe400078ec0ff */
[----:B------:R-:W-:Y:S02]  /*17f0*/  SEL R3, R4, RZ, P0 ;  /* 0x000000ff04037207 */ /* 0x000fe40000000000 */
[----:B------:R-:W-:-:S03]  /*1800*/  LOP3.LUT R2, R5, R2, RZ, 0x3c, !PT ;  /* 0x0000000205027212 */ /* 0x000fc600078e3cff */
[----:B------:R-:W-:Y:S02]  /*1810*/  IMAD R0, R3, 0x8, R0 ;  /* 0x0000000803007824 */ /* 0x000fe400078e0200 */
[----:B------:R-:W-:-:S04]  /*1820*/  IMAD.U32 R2, R2, -0x80000000, RZ ;  /* 0x8000000002027824 */ /* 0x000fc800078e00ff */
[----:B------:R-:W1:Y:S02]  /*1830*/  SYNCS.PHASECHK.TRANS64.TRYWAIT P0, [R0+URZ+0x50], R2 ;  /* 0x00005002000075a7 */ /* 0x000e6400080011ff */
[----:B-1----:R-:W-:Y:S05]  /*1840*/  @!P0 BRA `(.L_x_16) ;  /* 0x0000002800248947 */ /* 0x002fea0003800000 */
.L_x_9:
[----:B------:R-:W-:-:S13]  /*1850*/  ISETP.GT.AND P0, PT, R6, 0x3, PT ;  /* 0x000000030600780c */ /* 0x000fda0003f04270 */
[----:B------:R-:W-:Y:S05]  /*1860*/  @P0 EXIT ;  /* 0x000000000000094d */ /* 0x000fea0003800000 */
[----:B------:R-:W-:Y:S05]  /*1870*/  BRA.U !UP4, `(.L_x_17) ;  /* 0x000000010cb87547 */ /* 0x000fea000b800000 */
[----:B------:R-:W2:Y:S01]  /*1880*/  S2UR UR6, SR_CgaCtaId ;  /* 0x00000000000679c3 */ /* 0x000ea20000008800 */
[----:B------:R-:W-:Y:S01]  /*1890*/  NOP ;  /* 0x0000000000007918 */ /* 0x000fe20000000000 */
[----:B------:R-:W-:Y:S01]  /*18a0*/  UMOV UR4, 0x40 ;  /* 0x0000004000047882 */ /* 0x000fe20000000000 */
[----:B------:R-:W-:Y:S01]  /*18b0*/  UMOV UR5, 0x400 ;  /* 0x0000040000057882 */ /* 0x000fe20000000000 */
[----:B--2---:R-:W-:Y:S02]  /*18c0*/  ULEA UR4, UR6, UR4, 0x18 ;  /* 0x0000000406047291 */ /* 0x004fe4000f8ec0ff */
[----:B------:R-:W-:-:S07]  /*18d0*/  ULEA UR5, UR6, UR5, 0x18 ;  /* 0x0000000506057291 */ /* 0x000fce000f8ec0ff */
[----:B-1----:R-:W1:Y:S02]  /*18e0*/  LDS.U8 R0, [UR4] ;  /* 0x00000004ff007984 */ /* 0x002e640008000000 */
[----:B-1----:R-:W-:-:S13]  /*18f0*/  ISETP.NE.AND P0, PT, R0, RZ, PT ;  /* 0x000000ff0000720c */ /* 0x002fda0003f05270 */
[----:B------:R-:W-:Y:S05]  /*1900*/  @P0 BRA `(.L_x_18) ;  /* 0x00000000007c0947 */ /* 0x000fea0003800000 */
[----:B------:R-:W-:-:S13]  /*1910*/  ELECT P0, URZ, PT ;  /* 0x0000000000ff782f */ /* 0x000fda0003800000 */
[----:B------:R-:W-:Y:S05]  /*1920*/  @!P0 BRA `(.L_x_19) ;  /* 0x0000000000848947 */ /* 0x000fea0003800000 */
[----:B------:R-:W-:Y:S01]  /*1930*/  UMOV UR4, 0x10 ;  /* 0x0000001000047882 */ /* 0x000fe20000000000 */
[----:B------:R-:W-:-:S04]  /*1940*/  IMAD.MOV.U32 R2, RZ, RZ, 0xffff ;  /* 0x0000ffffff027424 */ /* 0x000fc800078e00ff */
[----:B------:R-:W-:Y:S04]  /*1950*/  DEPBAR.LE SB1, 0x36 ;  /* 0x00009d800000791a */ /* 0x000fe80000000000 */
[----:B------:R-:W1:Y:S02]  /*1960*/  UTCATOMSWS.FIND_AND_SET.ALIGN UP0, UR4, UR4 ;  /* 0x00000004000475e3 */ /* 0x000e640008000800 */
[----:B-1----:R-:W-:Y:S01]  /*1970*/  PLOP3.LUT P0, PT, PT, PT, UP0, 0x80, 0x8 ;  /* 0x000000000008781c */ /* 0x002fe20003f0f008 */
[----:B------:R-:W-:-:S03]  /*1980*/  IMAD.U32 R5, RZ, RZ, UR4 ;  /* 0x00000004ff057e24 */ /* 0x000fc6000f8e00ff */
[----:B------:R-:W-:-:S04]  /*1990*/  SEL R0, RZ, 0xffffffff, !P0 ;  /* 0xffffffffff007807 */ /* 0x000fc80004000000 */
[----:B------:R-:W-:Y:S01]  /*19a0*/  ISETP.NE.AND P0, PT, R0, RZ, PT ;  /* 0x000000ff0000720c */ /* 0x000fe20003f05270 */
[----:B------:R-:W-:-:S12]  /*19b0*/  IMAD.MOV.U32 R0, RZ, RZ, 0x1 ;  /* 0x00000001ff007424 */ /* 0x000fd800078e00ff */
[----:B------:R-:W-:Y:S05]  /*19c0*/  @P0 BRA `(.L_x_20) ;  /* 0x0000000000240947 */ /* 0x000fea0003800000 */
.L_x_21:
[----:B------:R-:W-:Y:S05]  /*19d0*/  NANOSLEEP 0x64 ;  /* 0x000000640000795d */ /* 0x000fea0003800000 */
[----:B------:R-:W-:-:S05]  /*19e0*/  UMOV UR4, 0x10 ;  /* 0x0000001000047882 */ /* 0x000fca0000000000 */
[----:B------:R-:W-:Y:S04]  /*19f0*/  DEPBAR.LE SB1, 0x36 ;  /* 0x00009d800000791a */ /* 0x000fe80000000000 */
[----:B------:R-:W1:Y:S02]  /*1a00*/  UTCATOMSWS.FIND_AND_SET.ALIGN UP0, UR4, UR4 ;  /* 0x00000004000475e3 */ /* 0x000e640008000800 */
[----:B-1----:R-:W-:Y:S01]  /*1a10*/  PLOP3.LUT P0, PT, PT, PT, UP0, 0x80, 0x8 ;  /* 0x000000000008781c */ /* 0x002fe20003f0f008 */
[----:B------:R-:W-:-:S03]  /*1a20*/  IMAD.U32 R5, RZ, RZ, UR4 ;  /* 0x00000004ff057e24 */ /* 0x000fc6000f8e00ff */
[----:B------:R-:W-:-:S04]  /*1a30*/  SEL R3, RZ, 0xffffffff, !P0 ;  /* 0xffffffffff037807 */ /* 0x000fc80004000000 */
[----:B------:R-:W-:-:S13]  /*1a40*/  ISETP.NE.AND P0, PT, R3, RZ, PT ;  /* 0x000000ff0300720c */ /* 0x000fda0003f05270 */
[----:B------:R-:W-:Y:S05]  /*1a50*/  @!P0 BRA `(.L_x_21) ;  /* 0xfffffffc00dc8947 */ /* 0x000fea000383ffff */
.L_x_20:
[C---:B------:R-:W-:Y:S01]  /*1a60*/  VIADD R3, R5.reuse, 0x10 ;  /* 0x0000001005037836 */ /* 0x040fe20000000000 */
[----:B------:R-:W-:Y:S01]  /*1a70*/  UMOV UR4, 0x50 ;  /* 0x0000005000047882 */ /* 0x000fe20000000000 */
[----:B------:R-:W-:Y:S01]  /*1a80*/  SHF.L.U32 R2, R2, R5, RZ ;  /* 0x0000000502027219 */ /* 0x000fe200000006ff */
[----:B------:R-:W-:Y:S01]  /*1a90*/  ULEA UR4, UR6, UR4, 0x18 ;  /* 0x0000000406047291 */ /* 0x000fe2000f8ec0ff */
[----:B------:R-:W-:Y:S01]  /*1aa0*/  IMAD.SHL.U32 R5, R5, 0x20, RZ ;  /* 0x0000002005057824 */ /* 0x000fe200078e00ff */
[----:B------:R-:W-:-:S04]  /*1ab0*/  SHF.L.U32 R3, R0, R3, RZ ;  /* 0x0000000300037219 */ /* 0x000fc800000006ff */
[----:B------:R-:W-:-:S05]  /*1ac0*/  LOP3.LUT R2, R3, R2, RZ, 0xfc, !PT ;  /* 0x0000000203027212 */ /* 0x000fca00078efcff */
[----:B------:R1:W-:Y:S04]  /*1ad0*/  ATOMS.OR RZ, [UR4], R2 ;  /* 0x00000002ffff798c */ /* 0x0003e8000b000004 */
[----:B------:R1:W-:Y:S01]  /*1ae0*/  STS [UR5+0x68], R5 ;  /* 0x00006805ff007988 */ /* 0x0003e20008000805 */
[----:B------:R-:W-:Y:S05]  /*1af0*/  BRA `(.L_x_19) ;  /* 0x0000000000107947 */ /* 0x000fea0003800000 */
.L_x_18:
[----:B------:R-:W-:Y:S02]  /*1b00*/  MOV R0, 0xffffffff ;  /* 0xffffffff00007802 */ /* 0x000fe40000000f00 */
[----:B------:R-:W-:-:S03]  /*1b10*/  MOV R2, 0x1b40 ;  /* 0x00001b4000027802 */ /* 0x000fc60000000f00 */
[----:B------:R1:W-:Y:S04]  /*1b20*/  STS [UR5+0x68], R0 ;  /* 0x00006800ff007988 */ /* 0x0003e80008000805 */
[----:B-1-34-:R-:W-:Y:S05]  /*1b30*/  CALL.REL.NOINC `($__internal_1_$__cuda_sm10x_tcgen05_guardrail_trap_phase_invalid_during_alloc) ;  /* 0x0000002400a87944 */ /* 0x01afea0003c00000 */
.L_x_19:
[----:B------:R-:W-:Y:S05]  /*1b40*/  WARPSYNC.ALL ;  /* 0x0000000000007948 */ /* 0x000fea0003800000 */
[----:B------:R-:W-:Y:S01]  /*1b50*/  NOP ;  /* 0x0000000000007918 */ /* 0x000fe20000000000 */
.L_x_17:
[----:B------:R-:W2:Y:S08]  /*1b60*/  S2UR UR9, SR_CgaCtaId ;  /* 0x00000000000979c3 */ /* 0x000eb00000008800 */
[----:B------:R-:W-:Y:S06]  /*1b70*/  BAR.SYNC.DEFER_BLOCKING 0x2, 0xa0 ;  /* 0x0082800000007b1d */ /* 0x000fec0000010000 */
[----:B------:R-:W-:-:S02]  /*1b80*/  UMOV UR4, 0x400 ;  /* 0x0000040000047882 */ /* 0x000fc40000000000 */
[----:B------:R-:W5:Y:S01]  /*1b90*/  S2UR UR12, SR_CTAID.Z ;  /* 0x00000000000c79c3 */ /* 0x000f620000002700 */
[----:B--2---:R-:W-:Y:S02]  /*1ba0*/  ULEA UR4, UR9, UR4, 0x18 ;  /* 0x0000000409047291 */ /* 0x004fe4000f8ec0ff */
[----:B-----5:R-:W-:-:S07]  /*1bb0*/  UISETP.GT.U32.AND UP0, UPT, UR12, 0x3ff, UPT ;  /* 0x000003ff0c00788c */ /* 0x020fce000bf04070 */
[----:B-1----:R-:W1:Y:S02]  /*1bc0*/  LDS R0, [UR4+0x68] ;  /* 0x00006804ff007984 */ /* 0x002e640008000800 */
[----:B-1----:R-:W-:Y:S01]  /*1bd0*/  R2UR UR16, R0 ;  /* 0x00000000001072ca */ /* 0x002fe200000e0000 */
[----:B------:R-:W-:-:S14]  /*1be0*/  BRA.U UP0, `(.L_x_22) ;  /* 0x0000001d00f47547 */ /* 0x000fdc000b800000 */
[----:B------:R-:W1:Y:S01]  /*1bf0*/  LDCU.64 UR4, c[0x0][0x6c0] ;  /* 0x0000d800ff0477ac */ /* 0x000e620008000a00 */
[----:B------:R-:W-:Y:S01]  /*1c00*/  HFMA2 R70, -RZ, RZ, 0, 0 ;  /* 0x00000000ff467431 */ /* 0x000fe200000001ff */
[----:B------:R-:W2:Y:S01]  /*1c10*/  LDCU.64 UR26, c[0x0][0x6d8] ;  /* 0x0000db00ff1a77ac */ /* 0x000ea20008000a00 */
[----:B------:R-:W5:Y:S01]  /*1c20*/  LDCU.64 UR18, c[0x0][0x348] ;  /* 0x00006900ff1277ac */ /* 0x000f620008000a00 */
[----:B------:R-:W-:Y:S01]  /*1c30*/  UMOV UR11, URZ ;  /* 0x000000ff000b7c82 */ /* 0x000fe20008000000 */
[----:B------:R-:W-:Y:S01]  /*1c40*/  UMOV UR10, URZ ;  /* 0x000000ff000a7c82 */ /* 0x000fe20008000000 */
[----:B-1----:R-:W-:-:S04]  /*1c50*/  UIMAD.WIDE.U32 UR6, UR12, UR5, URZ ;  /* 0x000000050c0672a5 */ /* 0x002fc8000f8e00ff */
[----:B------:R-:W-:-:S04]  /*1c60*/  UIADD3 UR5, UPT, UPT, UR12, -UR7, URZ ;  /* 0x800000070c057290 */ /* 0x000fc8000fffe0ff */
[----:B------:R-:W-:-:S03]  /*1c70*/  USHF.R.U32.HI UR5, URZ, UR23, UR5 ;  /* 0x00000017ff057299 */ /* 0x000fc60008011605 */
[----:B------:R-:W1:Y:S01]  /*1c80*/  LDCU UR6, c[0x0][0x6d0] ;  /* 0x0000da00ff0677ac */ /* 0x000e620008000800 */
[----:B------:R-:W-:-:S04]  /*1c90*/  UIADD3 UR5, UPT, UPT, UR7, UR5, URZ ;  /* 0x0000000507057290 */ /* 0x000fc8000fffe0ff */
[----:B------:R-:W-:-:S04]  /*1ca0*/  USHF.R.U32.HI UR5, URZ, UR22, UR5 ;  /* 0x00000016ff057299 */ /* 0x000fc80008011605 */
[----:B------:R-:W-:-:S04]  /*1cb0*/  UIADD3 UR5, UPT, UPT, -UR5, URZ, URZ ;  /* 0x000000ff05057290 */ /* 0x000fc8000fffe1ff */
[----:B------:R-:W-:-:S04]  /*1cc0*/  UIMAD UR4, UR4, UR5, UR12 ;  /* 0x00000005040472a4 */ /* 0x000fc8000f8e020c */
[----:B-1----:R-:W-:-:S04]  /*1cd0*/  UIMAD.WIDE.U32 UR6, UR4, UR6, URZ ;  /* 0x00000006040672a5 */ /* 0x002fc8000f8e00ff */
[----:B------:R-:W-:-:S04]  /*1ce0*/  UIADD3 UR5, UPT, UPT, UR4, -UR7, URZ ;  /* 0x8000000704057290 */ /* 0x000fc8000fffe0ff */
[----:B------:R-:W-:-:S03]  /*1cf0*/  USHF.R.U32.HI UR5, URZ, UR21, UR5 ;  /* 0x00000015ff057299 */ /* 0x000fc60008011605 */
[----:B------:R-:W1:Y:S01]  /*1d00*/  LDCU UR6, c[0x0][0x6cc] ;  /* 0x0000d980ff0677ac */ /* 0x000e620008000800 */
[----:B------:R-:W-:-:S04]  /*1d10*/  UIADD3 UR5, UPT, UPT, UR7, UR5, URZ ;  /* 0x0000000507057290 */ /* 0x000fc8000fffe0ff */
[----:B------:R-:W-:-:S04]  /*1d20*/  USHF.R.U32.HI UR5, URZ, UR15, UR5 ;  /* 0x0000000fff057299 */ /* 0x000fc80008011605 */
[----:B--2---:R-:W-:-:S04]  /*1d30*/  UIMAD.WIDE.U32 UR8, UR5, UR27, URZ ;  /* 0x0000001b050872a5 */ /* 0x004fc8000f8e00ff */
[----:B------:R-:W-:-:S04]  /*1d40*/  UIADD3 UR7, UPT, UPT, UR5, -UR9, URZ ;  /* 0x8000000905077290 */ /* 0x000fc8000fffe0ff */
[----:B------:R-:W-:-:S03]  /*1d50*/  USHF.R.U32.HI UR7, URZ, UR14, UR7 ;  /* 0x0000000eff077299 */ /* 0x000fc60008011607 */
[----:B------:R-:W2:Y:S01]  /*1d60*/  S2UR UR8, SR_CgaCtaId ;  /* 0x00000000000879c3 */ /* 0x000ea20000008800 */
[----:B------:R-:W-:-:S04]  /*1d70*/  UIADD3 UR7, UPT, UPT, UR9, UR7, URZ ;  /* 0x0000000709077290 */ /* 0x000fc8000fffe0ff */
[----:B------:R-:W-:-:S04]  /*1d80*/  USHF.R.U32.HI UR7, URZ, UR13, UR7 ;  /* 0x0000000dff077299 */ /* 0x000fc80008011607 */
[----:B------:R-:W-:-:S04]  /*1d90*/  UIADD3 UR7, UPT, UPT, -UR7, URZ, URZ ;  /* 0x000000ff07077290 */ /* 0x000fc8000fffe1ff */
[----:B------:R-:W-:Y:S02]  /*1da0*/  UIMAD UR26, UR26, UR7, UR5 ;  /* 0x000000071a1a72a4 */ /* 0x000fe4000f8e0205 */
[----:B------:R-:W-:Y:S01]  /*1db0*/  UIADD3 UR5, UPT, UPT, -UR5, URZ, URZ ;  /* 0x000000ff05057290 */ /* 0x000fe2000fffe1ff */
[----:B------:R-:W-:-:S03]  /*1dc0*/  UMOV UR7, 0x400 ;  /* 0x0000040000077882 */ /* 0x000fc60000000000 */
[----:B-1----:R-:W-:Y:S02]  /*1dd0*/  UIMAD UR6, UR6, UR5, UR4 ;  /* 0x00000005060672a4 */ /* 0x002fe4000f8e0204 */
[----:B--2--5:R-:W-:-:S12]  /*1de0*/  ULEA UR8, UR8, UR7, 0x18 ;  /* 0x0000000708087291 */ /* 0x024fd8000f8ec0ff */
.L_x_27:
[----:B------:R-:W-:Y:S01]  /*1df0*/  ULEA UR5, UR10, UR8, 0x3 ;  /* 0x000000080a057291 */ /* 0x000fe2000f8e18ff */
[----:B------:R-:W-:Y:S01]  /*1e00*/  IMAD.U32 R2, R70, -0x80000000, RZ ;  /* 0x8000000046027824 */ /* 0x000fe200078e00ff */
[----:B-1----:R-:W1:Y:S01]  /*1e10*/  S2R R3, SR_TID.X ;  /* 0x0000000000037919 */ /* 0x002e620000002100 */
[----:B------:R-:W2:Y:S01]  /*1e20*/  S2UR UR20, SR_CgaCtaId ;  /* 0x00000000001479c3 */ /* 0x000ea20000008800 */
[----:B------:R-:W-:Y:S02]  /*1e30*/  UIADD3 UR30, UP1, UPT, UR18, 0x2c0, URZ ;  /* 0x000002c0121e7890 */ /* 0x000fe4000ff3e0ff */
[----:B------:R-:W-:Y:S01]  /*1e40*/  UIADD3 UR28, UP0, UPT, UR18, 0x240, URZ ;  /* 0x00000240121c7890 */ /* 0x000fe2000ff1e0ff */
[----:B------:R-:W-:Y:S01]  /*1e50*/  UMOV UR7, 0x400 ;  /* 0x0000040000077882 */ /* 0x000fe20000000000 */
[----:B------:R-:W-:Y:S01]  /*1e60*/  UIADD3.X UR31, UPT, UPT, URZ, UR19, URZ, UP1, !UPT ;  /* 0x00000013ff1f7290 */ /* 0x000fe20008ffe4ff */
[----:B------:R-:W5:Y:S01]  /*1e70*/  SYNCS.PHASECHK.TRANS64.TRYWAIT P0, [UR5+0x40], R2 ;  /* 0x00004002ff0075a7 */ /* 0x000f620008001105 */
[----:B------:R-:W4:Y:S01]  /*1e80*/  LDCU UR25, c[0x0][0x6e4] ;  /* 0x0000dc80ff1977ac */ /* 0x000f220008000800 */
[----:B------:R-:W-:-:S02]  /*1e90*/  USHF.L.U32 UR6, UR6, 0x7, URZ ;  /* 0x0000000706067899 */ /* 0x000fc400080006ff */
[----:B------:R-:W-:Y:S02]  /*1ea0*/  UIADD3.X UR29, UPT, UPT, URZ, UR19, URZ, UP0, !UPT ;  /* 0x00000013ff1d7290 */ /* 0x000fe400087fe4ff */
[----:B------:R-:W-:Y:S01]  /*1eb0*/  UPLOP3.LUT UP1, UPT, UPT, UPT, UPT, 0x80, 0x8 ;  /* 0x000000000008789c */ /* 0x000fe20003f2f070 */
[----:B------:R-:W3:Y:S01]  /*1ec0*/  S2UR UR9, SR_CgaCtaId ;  /* 0x00000000000979c3 */ /* 0x000ee20000008800 */
[----:B--2---:R-:W-:Y:S01]  /*1ed0*/  ULEA UR20, UR20, UR7, 0x18 ;  /* 0x0000000714147291 */ /* 0x004fe2000f8ec0ff */
[----:B-1----:R-:W-:Y:S01]  /*1ee0*/  SHF.R.U32.HI R0, RZ, 0x5, R3 ;  /* 0x00000005ff007819 */ /* 0x002fe20000011603 */
[----:B------:R-:W-:-:S03]  /*1ef0*/  IMAD.SHL.U32 R3, R3, 0x80, RZ ;  /* 0x0000008003037824 */ /* 0x000fc600078e00ff */
[----:B------:R-:W-:Y:S02]  /*1f00*/  R2UR UR4, R0 ;  /* 0x00000000000472ca */ /* 0x000fe400000e0000 */
[----:B------:R-:W-:-:S11]  /*1f10*/  LOP3.LUT R3, R3, 0xf80, RZ, 0xc0, !PT ;  /* 0x00000f8003037812 */ /* 0x000fd600078ec0ff */
[----:B------:R-:W-:Y:S01]  /*1f20*/  MOV R0, UR4 ;  /* 0x0000000400007c02 */ /* 0x000fe20008000f00 */
[----:B------:R-:W-:-:S04]  /*1f30*/  ULEA UR24, UR4, UR16, 0x15 ;  /* 0x0000001004187291 */ /* 0x000fc8000f8ea8ff */
[----:B------:R-:W-:-:S05]  /*1f40*/  IMAD R0, R0, 0x1000, R3 ;  /* 0x0000100000007824 */ /* 0x000fca00078e0203 */
[----:B------:R-:W-:Y:S01]  /*1f50*/  IADD3 R69, PT, PT, R0, UR8, RZ ;  /* 0x0000000800457c10 */ /* 0x000fe2000fffe0ff */
[----:B---345:R-:W-:Y:S06]  /*1f60*/  @!P0 BRA `(.L_x_23) ;  /* 0x0000002000748947 */ /* 0x038fec0003800000 */
.L_x_41:
[C---:B------:R-:W-:Y:S01]  /*1f70*/  VIADD R7, R69.reuse, 0x4430 ;  /* 0x0000443045077836 */ /* 0x040fe20000000000 */
[----:B------:R-:W-:Y:S01]  /*1f80*/  ULEA UR24, UR10, UR24, 0x7 ;  /* 0x000000180a187291 */ /* 0x000fe2000f8e38ff */
[C---:B------:R-:W-:Y:S01]  /*1f90*/  VIADD R4, R69.reuse, 0x4420 ;  /* 0x0000442045047836 */ /* 0x040fe20000000000 */
[----:B------:R-:W-:Y:S01]  /*1fa0*/  UMOV UR32, URZ ;  /* 0x000000ff00207c82 */ /* 0x000fe20008000000 */
[C---:B------:R-:W-:Y:S01]  /*1fb0*/  VIADD R5, R69.reuse, 0x4410 ;  /* 0x0000441045057836 */ /* 0x040fe20000000000 */
[----:B------:R-:W-:Y:S01]  /*1fc0*/  SHF.R.U32.HI R68, RZ, 0x3, R7 ;  /* 0x00000003ff447819 */ /* 0x000fe20000011607 */
[----:B------:R-:W-:Y:S01]  /*1fd0*/  VIADD R69, R69, 0x4400 ;  /* 0x0000440045457836 */ /* 0x000fe20000000000 */
[----:B-1----:R-:W-:Y:S01]  /*1fe0*/  SHF.R.U32.HI R3, RZ, 0x3, R4 ;  /* 0x00000003ff037819 */ /* 0x002fe20000011604 */
[----:B------:R-:W-:Y:S01]  /*1ff0*/  UMOV UR17, 0x400 ;  /* 0x0000040000117882 */ /* 0x000fe20000000000 */
[----:B------:R-:W-:Y:S02]  /*2000*/  SHF.R.U32.HI R2, RZ, 0x3, R5 ;  /* 0x00000003ff027819 */ /* 0x000fe40000011605 */
[----:B------:R-:W-:-:S02]  /*2010*/  SHF.R.U32.HI R0, RZ, 0x3, R69 ;  /* 0x00000003ff007819 */ /* 0x000fc40000011645 */
[----:B------:R-:W-:Y:S02]  /*2020*/  LOP3.LUT R68, R7, 0x70, R68, 0x78, !PT ;  /* 0x0000007007447812 */ /* 0x000fe400078e7844 */
[----:B------:R-:W-:Y:S02]  /*2030*/  LOP3.LUT R3, R4, 0x70, R3, 0x78, !PT ;  /* 0x0000007004037812 */ /* 0x000fe400078e7803 */
[----:B------:R-:W-:Y:S02]  /*2040*/  LOP3.LUT R2, R5, 0x70, R2, 0x78, !PT ;  /* 0x0000007005027812 */ /* 0x000fe400078e7802 */
[----:B------:R-:W-:-:S07]  /*2050*/  LOP3.LUT R0, R69, 0x70, R0, 0x78, !PT ;  /* 0x0000007045007812 */ /* 0x000fce00078e7800 */
.L_x_26:
[----:B------:R-:W-:-:S04]  /*2060*/  USHF.L.U32 UR5, UR32, 0x5, URZ ;  /* 0x0000000520057899 */ /* 0x000fc800080006ff */
[----:B------:R-:W-:-:S09]  /*2070*/  UIADD3 UR4, UPT, UPT, UR5, UR24, URZ ;  /* 0x0000001805047290 */ /* 0x000fd2000fffe0ff */
[----:B-1----:R-:W1:Y:S01]  /*2080*/  LDTM.x32 R36, tmem[UR4] ;  /* 0x00000004002479ee */ /* 0x002e6200082c0000 */
[----:B------:R-:W2:Y:S01]  /*2090*/  LDTM.x32 R4, tmem[UR4+0x20] ;  /* 0x00002004000479ee */ /* 0x000ea200082c0000 */
[----:B------:R-:W-:-:S04]  /*20a0*/  USHF.R.U32.HI UR4, URZ, 0x1, UR32 ;  /* 0x00000001ff047899 */ /* 0x000fc80008011620 */
[----:B------:R-:W-:-:S04]  /*20b0*/  ULEA UR4, UR11, UR4, 0x2 ;  /* 0x000000040b047291 */ /* 0x000fc8000f8e10ff */
[----:B------:R-:W-:Y:S02]  /*20c0*/  USHF.R.S32.HI UR7, URZ, 0x1f, UR4 ;  /* 0x0000001fff077899 */ /* 0x000fe40008011404 */
[----:B------:R-:W-:Y:S02]  /*20d0*/  ULEA.HI UR27, UR4, UR4, URZ, 0x1 ;  /* 0x00000004041b7291 */ /* 0x000fe4000f8f08ff */
[----:B------:R-:W-:Y:S02]  /*20e0*/  ULEA.HI UR7, UR7, UR4, URZ, 0x2 ;  /* 0x0000000407077291 */ /* 0x000fe4000f8f10ff */
[----:B------:R-:W-:Y:S02]  /*20f0*/  ULOP3.LUT UR27, UR27, 0xfffffffe, URZ, 0xc0, !UPT ;  /* 0xfffffffe1b1b7892 */ /* 0x000fe4000f8ec0ff */
[----:B------:R-:W-:Y:S02]  /*2100*/  ULOP3.LUT UR7, UR7, 0x3fffc, URZ, 0xc0, !UPT ;  /* 0x0003fffc07077892 */ /* 0x000fe4000f8ec0ff */
[----:B------:R-:W-:-:S02]  /*2110*/  UIADD3 UR27, UPT, UPT, UR4, -UR27, URZ ;  /* 0x8000001b041b7290 */ /* 0x000fc4000fffe0ff */
[----:B------:R-:W-:Y:S01]  /*2120*/  UIADD3 UR7, UPT, UPT, UR4, -UR7, URZ ;  /* 0x8000000704077290 */ /* 0x000fe2000fffe0ff */
[----:B-1----:R-:W-:Y:S01]  /*2130*/  FMUL R71, R37, UR25 ;  /* 0x0000001925477c20 */ /* 0x002fe20008400000 */
[----:B--2---:R-:W-:Y:S01]  /*2140*/  FMUL R75, R4, UR25 ;  /* 0x00000019044b7c20 */ /* 0x004fe20008400000 */
[----:B------:R-:W-:Y:S01]  /*2150*/  FMUL R76, R5, UR25 ;  /* 0x00000019054c7c20 */ /* 0x000fe20008400000 */
[----:B------:R-:W-:Y:S01]  /*2160*/  FMUL R72, R36, UR25 ;  /* 0x0000001924487c20 */ /* 0x000fe20008400000 */
[----:B------:R-:W-:Y:S01]  /*2170*/  FMUL R73, R39, UR25 ;  /* 0x0000001927497c20 */ /* 0x000fe20008400000 */
[----:B------:R-:W-:Y:S01]  /*2180*/  FMUL R78, R75, -1.4426950216293334961 ;  /* 0xbfb8aa3b4b4e7820 */ /* 0x000fe20000400000 */
[----:B------:R-:W-:Y:S01]  /*2190*/  FMUL R80, R76, -1.4426950216293334961 ;  /* 0xbfb8aa3b4c507820 */ /* 0x000fe20000400000 */
[----:B------:R-:W-:Y:S01]  /*21a0*/  FMUL R74, R38, UR25 ;  /* 0x00000019264a7c20 */ /* 0x000fe20008400000 */
[----:B------:R-:W-:Y:S01]  /*21b0*/  FMUL R41, R41, UR25 ;  /* 0x0000001929297c20 */ /* 0x000fe20008400000 */
[----:B------:R-:W-:Y:S01]  /*21c0*/  FMUL R43, R43, UR25 ;  /* 0x000000192b2b7c20 */ /* 0x000fe20008400000 */
[----:B------:R-:W-:Y:S01]  /*21d0*/  FMUL R42, R42, UR25 ;  /* 0x000000192a2a7c20 */ /* 0x000fe20008400000 */
[----:B------:R-:W1:Y:S01]  /*21e0*/  MUFU.EX2 R78, R78 ;  /* 0x0000004e004e7308 */ /* 0x000e620000000800 */
[----:B------:R-:W-:Y:S01]  /*21f0*/  FMUL R40, R40, UR25 ;  /* 0x0000001928287c20 */ /* 0x000fe20008400000 */
[----:B------:R-:W-:Y:S01]  /*2200*/  MOV R77, UR7 ;  /* 0x00000007004d7c02 */ /* 0x000fe20008000f00 */
[----:B------:R-:W-:Y:S01]  /*2210*/  FMUL R79, R6, UR25 ;  /* 0x00000019064f7c20 */ /* 0x000fe20008400000 */
[----:B------:R-:W-:Y:S01]  /*2220*/  F2FP.BF16.F32.PACK_AB R39, R43, R42 ;  /* 0x0000002a2b27723e */ /* 0x000fe200000010ff */
[----:B------:R-:W-:Y:S01]  /*2230*/  FMUL R45, R45, UR25 ;  /* 0x000000192d2d7c20 */ /* 0x000fe20008400000 */
[----:B------:R-:W-:Y:S01]  /*2240*/  F2FP.BF16.F32.PACK_AB R38, R41, R40 ;  /* 0x000000282926723e */ /* 0x000fe200000010ff */
[----:B------:R-:W-:Y:S01]  /*2250*/  FMUL R44, R44, UR25 ;  /* 0x000000192c2c7c20 */ /* 0x000fe20008400000 */
[----:B------:R-:W2:Y:S01]  /*2260*/  MUFU.EX2 R80, R80 ;  /* 0x0000005000507308 */ /* 0x000ea20000000800 */
[----:B------:R-:W-:Y:S01]  /*2270*/  F2FP.BF16.F32.PACK_AB R37, R73, R74 ;  /* 0x0000004a4925723e */ /* 0x000fe200000010ff */
[----:B------:R-:W-:Y:S01]  /*2280*/  FMUL R47, R47, UR25 ;  /* 0x000000192f2f7c20 */ /* 0x000fe20008400000 */
[----:B------:R-:W-:Y:S01]  /*2290*/  F2FP.BF16.F32.PACK_AB R36, R71, R72 ;  /* 0x000000484724723e */ /* 0x000fe200000010ff */
[----:B------:R-:W-:Y:S01]  /*22a0*/  FMUL R49, R49, UR25 ;  /* 0x0000001931317c20 */ /* 0x000fe20008400000 */
[----:B------:R-:W-:Y:S01]  /*22b0*/  LEA R4, R77, R0, 0xe ;  /* 0x000000004d047211 */ /* 0x000fe200078e70ff */
[----:B------:R-:W-:Y:S01]  /*22c0*/  FMUL R48, R48, UR25 ;  /* 0x0000001930307c20 */ /* 0x000fe20008400000 */
[----:B------:R-:W-:Y:S01]  /*22d0*/  FMUL R51, R51, UR25 ;  /* 0x0000001933337c20 */ /* 0x000fe20008400000 */
[----:B------:R-:W-:Y:S01]  /*22e0*/  FMUL R50, R50, UR25 ;  /* 0x0000001932327c20 */ /* 0x000fe20008400000 */
[----:B------:R-:W-:Y:S01]  /*22f0*/  FMUL R46, R46, UR25 ;  /* 0x000000192e2e7c20 */ /* 0x000fe20008400000 */
[----:B------:R-:W-:Y:S01]  /*2300*/  FMUL R81, R79, -1.4426950216293334961 ;  /* 0xbfb8aa3b4f517820 */ /* 0x000fe20000400000 */
[----:B------:R3:W-:Y:S01]  /*2310*/  STS.128 [R4], R36 ;  /* 0x0000002404007388 */ /* 0x0007e20000000c00 */
[----:B------:R-:W-:Y:S01]  /*2320*/  FMUL R82, R7, UR25 ;  /* 0x0000001907527c20 */ /* 0x000fe20008400000 */
[----:B-1----:R-:W-:Y:S01]  /*2330*/  FADD R90, R78, 1 ;  /* 0x3f8000004e5a7421 */ /* 0x002fe20000000000 */
[----:B------:R-:W-:Y:S01]  /*2340*/  FMUL R8, R8, UR25 ;  /* 0x0000001908087c20 */ /* 0x000fe20008400000 */
[----:B------:R-:W-:Y:S01]  /*2350*/  F2FP.BF16.F32.PACK_AB R7, R51, R50 ;  /* 0x000000323307723e */ /* 0x000fe200000010ff */
[----:B------:R-:W-:Y:S01]  /*2360*/  FMUL R53, R53, UR25 ;  /* 0x0000001935357c20 */ /* 0x000fe20008400000 */
        /* <DEDUP_REMOVED lines=9> */
[----:B------:R-:W-:Y:S01]  /*2400*/  FMUL R54, R54, UR25 ;  /* 0x0000001936367c20 */ /* 0x000fe20008400000 */
[----:B------:R-:W-:Y:S01]  /*2410*/  FMUL R16, R16, UR25 ;  /* 0x0000001910107c20 */ /* 0x000fe20008400000 */
[----:B------:R-:W1:Y:S01]  /*2420*/  MUFU.EX2 R81, R81 ;  /* 0x0000005100517308 */ /* 0x000e620000000800 */
[----:B------:R-:W-:Y:S01]  /*2430*/  FMUL R9, R9, UR25 ;  /* 0x0000001909097c20 */ /* 0x000fe20008400000 */
[----:B------:R-:W-:Y:S01]  /*2440*/  FMUL R84, R82, -1.4426950216293334961 ;  /* 0xbfb8aa3b52547820 */ /* 0x000fe20000400000 */
[----:B------:R-:W-:Y:S01]  /*2450*/  LEA R88, R77, R3, 0xe ;  /* 0x000000034d587211 */ /* 0x000fe200078e70ff */
[----:B------:R-:W-:Y:S01]  /*2460*/  FMUL R89, R16, -1.4426950216293334961 ;  /* 0xbfb8aa3b10597820 */ /* 0x000fe20000400000 */
[----:B--2---:R-:W-:Y:S01]  /*2470*/  FADD R92, R80, 1 ;  /* 0x3f800000505c7421 */ /* 0x004fe20000000000 */
[----:B------:R-:W-:Y:S01]  /*2480*/  FMUL R13, R13, UR25 ;  /* 0x000000190d0d7c20 */ /* 0x000fe20008400000 */
[----:B------:R-:W-:Y:S01]  /*2490*/  FMUL R11, R11, UR25 ;  /* 0x000000190b0b7c20 */ /* 0x000fe20008400000 */
[----:B------:R-:W2:Y:S01]  /*24a0*/  MUFU.RCP R90, R90 ;  /* 0x0000005a005a7308 */ /* 0x000ea20000001000 */
[----:B------:R-:W-:Y:S01]  /*24b0*/  FMUL R10, R10, UR25 ;  /* 0x000000190a0a7c20 */ /* 0x000fe20008400000 */
[----:B------:R-:W-:Y:S01]  /*24c0*/  FMUL R87, R13, -1.4426950216293334961 ;  /* 0xbfb8aa3b0d577820 */ /* 0x000fe20000400000 */
[----:B------:R-:W-:Y:S01]  /*24d0*/  FMUL R12, R12, UR25 ;  /* 0x000000190c0c7c20 */ /* 0x000fe20008400000 */
[----:B------:R-:W-:Y:S01]  /*24e0*/  FMUL R17, R17, UR25 ;  /* 0x0000001911117c20 */ /* 0x000fe20008400000 */
[----:B------:R-:W-:Y:S01]  /*24f0*/  FMUL R18, R18, UR25 ;  /* 0x0000001912127c20 */ /* 0x000fe20008400000 */
[----:B---3--:R-:W-:Y:S01]  /*2500*/  F2FP.BF16.F32.PACK_AB R4, R45, R44 ;  /* 0x0000002c2d04723e */ /* 0x008fe200000010ff */
[----:B------:R-:W-:Y:S01]  /*2510*/  FMUL R37, R8, -1.4426950216293334961 ;  /* 0xbfb8aa3b08257820 */ /* 0x000fe20000400000 */
[----:B------:R-:W-:Y:S01]  /*2520*/  FMUL R38, R9, -1.4426950216293334961 ;  /* 0xbfb8aa3b09267820 */ /* 0x000fe20000400000 */
[----:B------:R-:W3:Y:S01]  /*2530*/  MUFU.EX2 R36, R84 ;  /* 0x0000005400247308 */ /* 0x000ee20000000800 */
[----:B-1----:R-:W-:Y:S01]  /*2540*/  FADD R80, R81, 1 ;  /* 0x3f80000051507421 */ /* 0x002fe20000000000 */
[----:B------:R1:W-:Y:S01]  /*2550*/  STS.128 [R83], R4 ;  /* 0x0000000453007388 */ /* 0x0003e20000000c00 */
[----:B------:R-:W-:Y:S01]  /*2560*/  FMUL R39, R10, -1.4426950216293334961 ;  /* 0xbfb8aa3b0a277820 */ /* 0x000fe20000400000 */
[----:B------:R-:W-:Y:S01]  /*2570*/  FMUL R15, R15, UR25 ;  /* 0x000000190f0f7c20 */ /* 0x000fe20008400000 */
[----:B------:R-:W-:Y:S01]  /*2580*/  FMUL R14, R14, UR25 ;  /* 0x000000190e0e7c20 */ /* 0x000fe20008400000 */
[----:B------:R-:W-:Y:S01]  /*2590*/  FMUL R19, R19, UR25 ;  /* 0x0000001913137c20 */ /* 0x000fe20008400000 */
[----:B------:R-:W-:Y:S01]  /*25a0*/  FMUL R20, R20, UR25 ;  /* 0x0000001914147c20 */ /* 0x000fe20008400000 */
[----:B------:R-:W4:Y:S01]  /*25b0*/  MUFU.EX2 R37, R37 ;  /* 0x0000002500257308 */ /* 0x000f220000000800 */
[----:B--2---:R-:W-:Y:S01]  /*25c0*/  FMUL R81, R75, R90 ;  /* 0x0000005a4b517220 */ /* 0x004fe20000400000 */
[----:B------:R-:W-:Y:S01]  /*25d0*/  FMUL R85, R15, -1.4426950216293334961 ;  /* 0xbfb8aa3b0f557820 */ /* 0x000fe20000400000 */
[----:B------:R-:W-:Y:S01]  /*25e0*/  FMUL R86, R14, -1.4426950216293334961 ;  /* 0xbfb8aa3b0e567820 */ /* 0x000fe20000400000 */
[----:B------:R-:W-:Y:S01]  /*25f0*/  ULEA UR7, UR9, UR17, 0x18 ;  /* 0x0000001109077291 */ /* 0x000fe2000f8ec0ff */
[----:B------:R-:W-:Y:S01]  /*2600*/  FMUL R72, R72, R81 ;  /* 0x0000005148487220 */ /* 0x000fe20000400000 */
[----:B------:R-:W-:Y:S01]  /*2610*/  FMUL R21, R21, UR25 ;  /* 0x0000001915157c20 */ /* 0x000fe20008400000 */
[----:B------:R-:W-:Y:S01]  /*2620*/  FMUL R26, R26, UR25 ;  /* 0x000000191a1a7c20 */ /* 0x000fe20008400000 */
[----:B------:R-:W2:Y:S01]  /*2630*/  MUFU.EX2 R38, R38 ;  /* 0x0000002600267308 */ /* 0x000ea20000000800 */
[----:B---3--:R-:W-:Y:S01]  /*2640*/  FADD R91, R36, 1 ;  /* 0x3f800000245b7421 */ /* 0x008fe20000000000 */
[----:B------:R-:W-:Y:S01]  /*2650*/  FMUL R84, R12, -1.4426950216293334961 ;  /* 0xbfb8aa3b0c547820 */ /* 0x000fe20000400000 */
[----:B------:R-:W-:Y:S01]  /*2660*/  FMUL R78, R21, -1.4426950216293334961 ;  /* 0xbfb8aa3b154e7820 */ /* 0x000fe20000400000 */
[----:B------:R-:W-:Y:S01]  /*2670*/  FMUL R27, R27, UR25 ;  /* 0x000000191b1b7c20 */ /* 0x000fe20008400000 */
[----:B------:R-:W-:Y:S01]  /*2680*/  FMUL R32, R32, UR25 ;  /* 0x0000001920207c20 */ /* 0x000fe20008400000 */
[----:B------:R-:W-:Y:S01]  /*2690*/  FMUL R34, R34, UR25 ;  /* 0x0000001922227c20 */ /* 0x000fe20008400000 */
[----:B------:R-:W-:Y:S01]  /*26a0*/  FMUL R35, R35, UR25 ;  /* 0x0000001923237c20 */ /* 0x000fe20008400000 */
[----:B------:R-:W3:Y:S01]  /*26b0*/  MUFU.RCP R80, R80 ;  /* 0x0000005000507308 */ /* 0x000ee20000001000 */
[----:B----4-:R-:W-:Y:S01]  /*26c0*/  FADD R81, R37, 1 ;  /* 0x3f80000025517421 */ /* 0x010fe20000000000 */
[----:B------:R-:W-:Y:S01]  /*26d0*/  FMUL R33, R33, UR25 ;  /* 0x0000001921217c20 */ /* 0x000fe20008400000 */
[----:B------:R-:W-:Y:S01]  /*26e0*/  FMUL R65, R65, UR25 ;  /* 0x0000001941417c20 */ /* 0x000fe20008400000 */
[----:B------:R-:W-:Y:S01]  /*26f0*/  FMUL R67, R67, UR25 ;  /* 0x0000001943437c20 */ /* 0x000fe20008400000 */
[----:B------:R-:W-:-:S03]  /*2700*/  FMUL R64, R64, UR25 ;  /* 0x0000001940407c20 */ /* 0x000fc60008400000 */
[----:B------:R-:W4:Y:S01]  /*2710*/  MUFU.RCP R81, R81 ;  /* 0x0000005100517308 */ /* 0x000f220000001000 */
[----:B-1----:R-:W-:Y:S01]  /*2720*/  F2FP.BF16.F32.PACK_AB R7, R59, R58 ;  /* 0x0000003a3b07723e */ /* 0x002fe200000010ff */
[----:B--2---:R-:W-:Y:S01]  /*2730*/  FADD R90, R38, 1 ;  /* 0x3f800000265a7421 */ /* 0x004fe20000000000 */
[----:B------:R-:W-:Y:S01]  /*2740*/  F2FP.BF16.F32.PACK_AB R6, R57, R56 ;  /* 0x000000383906723e */ /* 0x000fe200000010ff */
[----:B------:R-:W-:Y:S01]  /*2750*/  FMUL R83, R11, -1.4426950216293334961 ;  /* 0xbfb8aa3b0b537820 */ /* 0x000fe20000400000 */
[----:B------:R-:W-:Y:S02]  /*2760*/  F2FP.BF16.F32.PACK_AB R5, R55, R54 ;  /* 0x000000363705723e */ /* 0x000fe400000010ff */
[----:B------:R-:W-:Y:S01]  /*2770*/  F2FP.BF16.F32.PACK_AB R4, R53, R52 ;  /* 0x000000343504723e */ /* 0x000fe200000010ff */
[----:B------:R-:W-:Y:S01]  /*2780*/  MUFU.RCP R90, R90 ;  /* 0x0000005a005a7308 */ /* 0x000fe20000001000 */
[----:B---3--:R-:W-:-:S03]  /*2790*/  FMUL R37, R79, R80 ;  /* 0x000000504f257220 */ /* 0x008fc60000400000 */
[----:B------:R1:W-:Y:S04]  /*27a0*/  STS.128 [R88], R4 ;  /* 0x0000000458007388 */ /* 0x0003e80000000c00 */
[----:B------:R-:W-:Y:S01]  /*27b0*/  MUFU.EX2 R87, R87 ;  /* 0x0000005700577308 */ /* 0x000fe20000000800 */
[----:B----4-:R-:W-:-:S07]  /*27c0*/  FMUL R81, R8, R81 ;  /* 0x0000005108517220 */ /* 0x010fce0000400000 */
[----:B------:R-:W2:Y:S08]  /*27d0*/  MUFU.EX2 R83, R83 ;  /* 0x0000005300537308 */ /* 0x000eb00000000800 */
[----:B------:R-:W3:Y:S08]  /*27e0*/  MUFU.EX2 R39, R39 ;  /* 0x0000002700277308 */ /* 0x000ef00000000800 */
[----:B------:R-:W4:Y:S01]  /*27f0*/  MUFU.EX2 R84, R84 ;  /* 0x0000005400547308 */ /* 0x000f220000000800 */
[----:B--2---:R-:W-:Y:S01]  /*2800*/  FADD R83, R83, 1 ;  /* 0x3f80000053537421 */ /* 0x004fe20000000000 */
[----:B-1----:R-:W-:Y:S01]  /*2810*/  FMUL R5, R17, -1.4426950216293334961 ;  /* 0xbfb8aa3b11057820 */ /* 0x002fe20000400000 */
[----:B------:R-:W-:Y:S01]  /*2820*/  FMUL R6, R18, -1.4426950216293334961 ;  /* 0xbfb8aa3b12067820 */ /* 0x000fe20000400000 */
[----:B------:R-:W-:Y:S01]  /*2830*/  FMUL R88, R19, -1.4426950216293334961 ;  /* 0xbfb8aa3b13587820 */ /* 0x000fe20000400000 */
[----:B------:R-:W-:-:S03]  /*2840*/  FMUL R7, R20, -1.4426950216293334961 ;  /* 0xbfb8aa3b14077820 */ /* 0x000fc60000400000 */
[----:B------:R-:W1:Y:S01]  /*2850*/  MUFU.EX2 R4, R89 ;  /* 0x0000005900047308 */ /* 0x000e620000000800 */
[----:B---3--:R-:W-:-:S07]  /*2860*/  FADD R93, R39, 1 ;  /* 0x3f800000275d7421 */ /* 0x008fce0000000000 */
[----:B------:R-:W2:Y:S01]  /*2870*/  MUFU.RCP R89, R92 ;  /* 0x0000005c00597308 */ /* 0x000ea20000001000 */
[----:B----4-:R-:W-:-:S07]  /*2880*/  FADD R39, R84, 1 ;  /* 0x3f80000054277421 */ /* 0x010fce0000000000 */
[----:B------:R-:W-:Y:S01]  /*2890*/  MUFU.EX2 R5, R5 ;  /* 0x0000000500057308 */ /* 0x000fe20000000800 */
[----:B-1----:R-:W-:-:S07]  /*28a0*/  FADD R4, R4, 1 ;  /* 0x3f80000004047421 */ /* 0x002fce0000000000 */
[----:B------:R-:W-:Y:S01]  /*28b0*/  MUFU.EX2 R6, R6 ;  /* 0x0000000600067308 */ /* 0x000fe20000000800 */
[----:B--2---:R-:W-:-:S04]  /*28c0*/  FMUL R36, R76, R89 ;  /* 0x000000594c247220 */ /* 0x004fc80000400000 */
[----:B------:R-:W-:Y:S01]  /*28d0*/  FMUL R71, R71, R36 ;  /* 0x0000002447477220 */ /* 0x000fe20000400000 */
[----:B------:R-:W-:Y:S01]  /*28e0*/  FMUL R36, R22, UR25 ;  /* 0x0000001916247c20 */ /* 0x000fe20008400000 */
[----:B------:R-:W-:Y:S01]  /*28f0*/  FMUL R22, R74, R37 ;  /* 0x000000254a167220 */ /* 0x000fe20000400000 */
[----:B------:R-:W1:Y:S01]  /*2900*/  MUFU.RCP R89, R91 ;  /* 0x0000005b00597308 */ /* 0x000e620000001000 */
[----:B------:R-:W-:Y:S01]  /*2910*/  FMUL R37, R23, UR25 ;  /* 0x0000001917257c20 */ /* 0x000fe20008400000 */
[----:B------:R-:W-:-:S03]  /*2920*/  FMUL R92, R36, -1.4426950216293334961 ;  /* 0xbfb8aa3b245c7820 */ /* 0x000fc60000400000 */
[----:B------:R-:W-:-:S03]  /*2930*/  FMUL R74, R37, -1.4426950216293334961 ;  /* 0xbfb8aa3b254a7820 */ /* 0x000fc60000400000 */
[----:B------:R-:W-:Y:S08]  /*2940*/  MUFU.EX2 R85, R85 ;  /* 0x0000005500557308 */ /* 0x000ff00000000800 */
[----:B------:R-:W-:Y:S01]  /*2950*/  MUFU.RCP R39, R39 ;  /* 0x0000002700277308 */ /* 0x000fe20000001000 */
[----:B-1----:R-:W-:Y:S01]  /*2960*/  FMUL R38, R82, R89 ;  /* 0x0000005952267220 */ /* 0x002fe20000400000 */
[----:B------:R-:W-:-:S03]  /*2970*/  FMUL R91, R27, -1.4426950216293334961 ;  /* 0xbfb8aa3b1b5b7820 */ /* 0x000fc60000400000 */
[----:B------:R-:W-:Y:S01]  /*2980*/  FMUL R23, R73, R38 ;  /* 0x0000002649177220 */ /* 0x000fe20000400000 */
[----:B------:R-:W-:Y:S01]  /*2990*/  FMUL R38, R24, UR25 ;  /* 0x0000001918267c20 */ /* 0x000fe20008400000 */
[----:B------:R-:W-:Y:S01]  /*29a0*/  FMUL R24, R40, R81 ;  /* 0x0000005128187220 */ /* 0x000fe20000400000 */
[----:B------:R-:W-:Y:S01]  /*29b0*/  FMUL R40, R9, R90 ;  /* 0x0000005a09287220 */ /* 0x000fe20000400000 */
[----:B------:R-:W-:Y:S01]  /*29c0*/  FMUL R73, R25, UR25 ;  /* 0x0000001919497c20 */ /* 0x000fe20008400000 */
[----:B------:R-:W1:Y:S01]  /*29d0*/  MUFU.RCP R81, R93 ;  /* 0x0000005d00517308 */ /* 0x000e620000001000 */
[----:B------:R-:W-:Y:S01]  /*29e0*/  FMUL R90, R26, -1.4426950216293334961 ;  /* 0xbfb8aa3b1a5a7820 */ /* 0x000fe20000400000 */
[----:B------:R-:W-:Y:S01]  /*29f0*/  FMUL R25, R41, R40 ;  /* 0x0000002829197220 */ /* 0x000fe20000400000 */
[----:B------:R-:W-:Y:S01]  /*2a00*/  FADD R40, R87, 1 ;  /* 0x3f80000057287421 */ /* 0x000fe20000000000 */
[----:B------:R-:W-:Y:S01]  /*2a10*/  FMUL R89, R73, -1.4426950216293334961 ;  /* 0xbfb8aa3b49597820 */ /* 0x000fe20000400000 */
[----:B------:R-:W-:-:S03]  /*2a20*/  MOV R87, UR27 ;  /* 0x0000001b00577c02 */ /* 0x000fc60008000f00 */
[----:B------:R-:W2:Y:S08]  /*2a30*/  MUFU.RCP R41, R83 ;  /* 0x0000005300297308 */ /* 0x000eb00000001000 */
[----:B------:R-:W3:Y:S01]  /*2a40*/  MUFU.RCP R40, R40 ;  /* 0x0000002800287308 */ /* 0x000ee20000001000 */
[----:B-1----:R-:W-:-:S04]  /*2a50*/  FMUL R81, R10, R81 ;  /* 0x000000510a517220 */ /* 0x002fc80000400000 */
[----:B------:R-:W-:Y:S01]  /*2a60*/  FMUL R42, R42, R81 ;  /* 0x000000512a2a7220 */ /* 0x000fe20000400000 */
[----:B------:R-:W-:Y:S02]  /*2a70*/  FMUL R81, R12, R39 ;  /* 0x000000270c517220 */ /* 0x000fe40000400000 */
[----:B------:R-:W1:Y:S01]  /*2a80*/  MUFU.EX2 R86, R86 ;  /* 0x0000005600567308 */ /* 0x000e620000000800 */
[----:B--2---:R-:W-:Y:S01]  /*2a90*/  FMUL R84, R11, R41 ;  /* 0x000000290b547220 */ /* 0x004fe20000400000 */
[----:B------:R-:W-:Y:S01]  /*2aa0*/  FMUL R83, R30, UR25 ;  /* 0x000000191e537c20 */ /* 0x000fe20008400000 */
[----:B------:R-:W-:Y:S01]  /*2ab0*/  FMUL R44, R44, R81 ;  /* 0x000000512c2c7220 */ /* 0x000fe20000400000 */
[----:B------:R-:W-:Y:S01]  /*2ac0*/  FMUL R81, R28, UR25 ;  /* 0x000000191c517c20 */ /* 0x000fe20008400000 */
[----:B------:R-:W-:Y:S01]  /*2ad0*/  FMUL R43, R43, R84 ;  /* 0x000000542b2b7220 */ /* 0x000fe20000400000 */
[----:B------:R-:W-:Y:S01]  /*2ae0*/  FADD R84, R85, 1 ;  /* 0x3f80000055547421 */ /* 0x000fe20000000000 */
[----:B------:R-:W-:Y:S01]  /*2af0*/  F2FP.BF16.F32.PACK_AB R11, R11, R10 ;  /* 0x0000000a0b0b723e */ /* 0x000fe200000010ff */
[----:B------:R-:W2:Y:S01]  /*2b00*/  MUFU.EX2 R88, R88 ;  /* 0x0000005800587308 */ /* 0x000ea20000000800 */
[----:B---3--:R-:W-:Y:S01]  /*2b10*/  FMUL R40, R13, R40 ;  /* 0x000000280d287220 */ /* 0x008fe20000400000 */
[----:B------:R-:W-:Y:S01]  /*2b20*/  FMUL R28, R81, -1.4426950216293334961 ;  /* 0xbfb8aa3b511c7820 */ /* 0x000fe20000400000 */
[----:B------:R-:W-:-:S02]  /*2b30*/  F2FP.BF16.F32.PACK_AB R10, R9, R8 ;  /* 0x00000008090a723e */ /* 0x000fc400000010ff */
[----:B------:R-:W-:Y:S01]  /*2b40*/  FMUL R45, R45, R40 ;  /* 0x000000282d2d7220 */ /* 0x000fe20000400000 */
[----:B------:R-:W-:Y:S01]  /*2b50*/  FADD R40, R5, 1 ;  /* 0x3f80000005287421 */ /* 0x000fe20000000000 */
[----:B------:R-:W-:Y:S01]  /*2b60*/  FADD R5, R6, 1 ;  /* 0x3f80000006057421 */ /* 0x000fe20000000000 */
[----:B------:R-:W3:Y:S01]  /*2b70*/  MUFU.RCP R84, R84 ;  /* 0x0000005400547308 */ /* 0x000ee20000001000 */
[----:B------:R-:W4:Y:S01]  /*2b80*/  S2R R6, SR_TID.X ;  /* 0x0000000000067919 */ /* 0x000f220000002100 */
[----:B-1----:R-:W-:Y:S01]  /*2b90*/  FADD R86, R86, 1 ;  /* 0x3f80000056567421 */ /* 0x002fe20000000000 */
[----:B------:R-:W-:Y:S02]  /*2ba0*/  F2FP.BF16.F32.PACK_AB R43, R43, R42 ;  /* 0x0000002a2b2b723e */ /* 0x000fe400000010ff */
[----:B------:R-:W-:-:S03]  /*2bb0*/  F2FP.BF16.F32.PACK_AB R42, R25, R24 ;  /* 0x00000018192a723e */ /* 0x000fc600000010ff */
[----:B------:R-:W1:Y:S01]  /*2bc0*/  MUFU.RCP R39, R4 ;  /* 0x0000000400277308 */ /* 0x000e620000001000 */
[----:B--2---:R-:W-:-:S07]  /*2bd0*/  FADD R88, R88, 1 ;  /* 0x3f80000058587421 */ /* 0x004fce0000000000 */
[----:B------:R-:W2:Y:S01]  /*2be0*/  MUFU.RCP R40, R40 ;  /* 0x0000002800287308 */ /* 0x000ea20000001000 */
[----:B---3--:R-:W-:-:S04]  /*2bf0*/  FMUL R84, R15, R84 ;  /* 0x000000540f547220 */ /* 0x008fc80000400000 */
[----:B------:R-:W-:Y:S01]  /*2c00*/  FMUL R47, R47, R84 ;  /* 0x000000542f2f7220 */ /* 0x000fe20000400000 */
[----:B------:R-:W-:Y:S02]  /*2c10*/  FMUL R84, R29, UR25 ;  /* 0x000000191d547c20 */ /* 0x000fe40008400000 */
[----:B------:R-:W3:Y:S01]  /*2c20*/  MUFU.RCP R5, R5 ;  /* 0x0000000500057308 */ /* 0x000ee20000001000 */
[----:B-1----:R-:W-:-:S04]  /*2c30*/  FMUL R39, R16, R39 ;  /* 0x0000002710277220 */ /* 0x002fc80000400000 */
[----:B------:R-:W-:Y:S01]  /*2c40*/  FMUL R48, R48, R39 ;  /* 0x0000002730307220 */ /* 0x000fe20000400000 */
[----:B------:R-:W-:Y:S02]  /*2c50*/  FMUL R39, R84, -1.4426950216293334961 ;  /* 0xbfb8aa3b54277820 */ /* 0x000fe40000400000 */
[----:B------:R-:W1:Y:S01]  /*2c60*/  MUFU.RCP R41, R86 ;  /* 0x0000005600297308 */ /* 0x000e620000001000 */
[----:B--2---:R-:W-:Y:S01]  /*2c70*/  FMUL R40, R17, R40 ;  /* 0x0000002811287220 */ /* 0x004fe20000400000 */
[----:B----4-:R-:W-:Y:S01]  /*2c80*/  LEA R85, R6, UR7, 0x6 ;  /* 0x0000000706557c11 */ /* 0x010fe2000f8e30ff */
[----:B------:R-:W-:Y:S02]  /*2c90*/  FMUL R6, R33, -1.4426950216293334961 ;  /* 0xbfb8aa3b21067820 */ /* 0x000fe40000400000 */
[----:B------:R-:W-:-:S03]  /*2ca0*/  FMUL R49, R49, R40 ;  /* 0x0000002831317220 */ /* 0x000fc60000400000 */
[----:B------:R-:W2:Y:S01]  /*2cb0*/  MUFU.RCP R4, R88 ;  /* 0x0000005800047308 */ /* 0x000ea20000001000 */
[----:B---3--:R-:W-:-:S04]  /*2cc0*/  FMUL R29, R18, R5 ;  /* 0x00000005121d7220 */ /* 0x008fc80000400000 */
[----:B------:R-:W-:Y:S01]  /*2cd0*/  FMUL R40, R50, R29 ;  /* 0x0000001d32287220 */ /* 0x000fe20000400000 */
[----:B------:R-:W-:Y:S01]  /*2ce0*/  IADD3 R50, PT, PT, R85, 0x400, RZ ;  /* 0x0000040055327810 */ /* 0x000fe20007ffe0ff */
[----:B------:R-:W-:Y:S01]  /*2cf0*/  FMUL R29, R83, -1.4426950216293334961 ;  /* 0xbfb8aa3b531d7820 */ /* 0x000fe20000400000 */
[----:B------:R-:W3:Y:S01]  /*2d00*/  MUFU.EX2 R7, R7 ;  /* 0x0000000700077308 */ /* 0x000ee20000000800 */
[----:B-1----:R-:W-:Y:S01]  /*2d10*/  FMUL R41, R14, R41 ;  /* 0x000000290e297220 */ /* 0x002fe20000400000 */
[----:B------:R-:W-:-:S03]  /*2d20*/  FMUL R86, R31, UR25 ;  /* 0x000000191f567c20 */ /* 0x000fc60008400000 */
[----:B------:R-:W-:Y:S01]  /*2d30*/  FMUL R46, R46, R41 ;  /* 0x000000292e2e7220 */ /* 0x000fe20000400000 */
[----:B------:R-:W-:Y:S02]  /*2d40*/  FMUL R30, R86, -1.4426950216293334961 ;  /* 0xbfb8aa3b561e7820 */ /* 0x000fe40000400000 */
[----:B------:R1:W4:Y:S01]  /*2d50*/  MUFU.EX2 R80, R92 ;  /* 0x0000005c00507308 */ /* 0x0003220000000800 */
[C---:B--2---:R-:W-:Y:S01]  /*2d60*/  FMUL R4, R19.reuse, R4 ;  /* 0x0000000413047220 */ /* 0x044fe20000400000 */
[----:B------:R-:W-:Y:S02]  /*2d70*/  F2FP.BF16.F32.PACK_AB R19, R19, R18 ;  /* 0x000000121313723e */ /* 0x000fe400000010ff */
[----:B------:R-:W-:Y:S01]  /*2d80*/  F2FP.BF16.F32.PACK_AB R18, R17, R16 ;  /* 0x000000101112723e */ /* 0x000fe200000010ff */
[----:B------:R-:W-:Y:S01]  /*2d90*/  FMUL R41, R51, R4 ;  /* 0x0000000433297220 */ /* 0x000fe20000400000 */
[----:B------:R-:W-:Y:S01]  /*2da0*/  FMUL R4, R32, -1.4426950216293334961 ;  /* 0xbfb8aa3b20047820 */ /* 0x000fe20000400000 */
[----:B------:R-:W-:Y:S01]  /*2db0*/  F2FP.BF16.F32.PACK_AB R17, R15, R14 ;  /* 0x0000000e0f11723e */ /* 0x000fe200000010ff */
[----:B------:R2:W-:Y:S01]  /*2dc0*/  MUFU.EX2 R5, R39 ;  /* 0x0000002700057308 */ /* 0x0005e20000000800 */
[----:B---3--:R-:W-:Y:S01]  /*2dd0*/  FADD R31, R7, 1 ;  /* 0x3f800000071f7421 */ /* 0x008fe20000000000 */
[----:B------:R-:W-:-:S02]  /*2de0*/  IADD3 R7, PT, PT, R85, 0x420, RZ ;  /* 0x0000042055077810 */ /* 0x000fc40007ffe0ff */
[----:B------:R-:W-:-:S04]  /*2df0*/  F2FP.BF16.F32.PACK_AB R16, R13, R12 ;  /* 0x0000000c0d10723e */ /* 0x000fc800000010ff */
[----:B------:R-:W3:Y:S01]  /*2e00*/  MUFU.EX2 R78, R78 ;  /* 0x0000004e004e7308 */ /* 0x000ee20000000800 */
[----:B-1----:R-:W-:Y:S01]  /*2e10*/  FMUL R92, R38, -1.4426950216293334961 ;  /* 0xbfb8aa3b265c7820 */ /* 0x002fe20000400000 */
[----:B----4-:R-:W-:Y:S01]  /*2e20*/  FADD R93, R80, 1 ;  /* 0x3f800000505d7421 */ /* 0x010fe20000000000 */
[----:B------:R-:W-:-:S05]  /*2e30*/  IADD3 R80, PT, PT, R85, 0x430, RZ ;  /* 0x0000043055507810 */ /* 0x000fca0007ffe0ff */
[----:B------:R-:W-:Y:S01]  /*2e40*/  MUFU.EX2 R92, R92 ;  /* 0x0000005c005c7308 */ /* 0x000fe20000000800 */
[----:B--2---:R-:W-:-:S04]  /*2e50*/  SHF.R.U32.HI R39, RZ, 0x3, R50 ;  /* 0x00000003ff277819 */ /* 0x004fc80000011632 */
[----:B------:R-:W-:Y:S02]  /*2e60*/  LOP3.LUT R39, R50, 0x30, R39, 0x78, !PT ;  /* 0x0000003032277812 */ /* 0x000fe400078e7827 */
[----:B------:R-:W-:Y:S01]  /*2e70*/  IADD3 R50, PT, PT, R85, 0x410, RZ ;  /* 0x0000041055327810 */ /* 0x000fe20007ffe0ff */
[----:B------:R-:W1:Y:S01]  /*2e80*/  MUFU.EX2 R74, R74 ;  /* 0x0000004a004a7308 */ /* 0x000e620000000800 */
[----:B---3--:R-:W-:Y:S02]  /*2e90*/  FADD R78, R78, 1 ;  /* 0x3f8000004e4e7421 */ /* 0x008fe40000000000 */
[----:B------:R-:W-:-:S04]  /*2ea0*/  SHF.R.U32.HI R51, RZ, 0x3, R50 ;  /* 0x00000003ff337819 */ /* 0x000fc80000011632 */
[----:B------:R-:W-:Y:S01]  /*2eb0*/  LOP3.LUT R51, R50, 0x30, R51, 0x78, !PT ;  /* 0x0000003032337812 */ /* 0x000fe200078e7833 */
[----:B------:R-:W2:Y:S01]  /*2ec0*/  MUFU.EX2 R89, R89 ;  /* 0x0000005900597308 */ /* 0x000ea20000000800 */
[----:B------:R-:W-:Y:S02]  /*2ed0*/  SHF.R.U32.HI R50, RZ, 0x3, R7 ;  /* 0x00000003ff327819 */ /* 0x000fe40000011607 */
[----:B------:R-:W-:Y:S02]  /*2ee0*/  LEA R51, R87, R51, 0xd ;  /* 0x0000003357337211 */ /* 0x000fe400078e68ff */
[----:B------:R-:W-:Y:S02]  /*2ef0*/  LOP3.LUT R50, R7, 0x30, R50, 0x78, !PT ;  /* 0x0000003007327812 */ /* 0x000fe400078e7832 */
[----:B------:R-:W-:Y:S01]  /*2f00*/  SHF.R.U32.HI R7, RZ, 0x3, R80 ;  /* 0x00000003ff077819 */ /* 0x000fe20000011650 */
[----:B------:R-:W3:Y:S01]  /*2f10*/  MUFU.RCP R31, R31 ;  /* 0x0000001f001f7308 */ /* 0x000ee20000001000 */
[----:B-1----:R-:W-:Y:S01]  /*2f20*/  FADD R88, R74, 1 ;  /* 0x3f8000004a587421 */ /* 0x002fe20000000000 */
[----:B------:R-:W-:-:S02]  /*2f30*/  LEA R74, R87, R39, 0xd ;  /* 0x00000027574a7211 */ /* 0x000fc400078e68ff */
[----:B------:R-:W-:Y:S01]  /*2f40*/  LOP3.LUT R80, R80, 0x30, R7, 0x78, !PT ;  /* 0x0000003050507812 */ /* 0x000fe200078e7807 */
[----:B------:R-:W-:Y:S01]  /*2f50*/  FADD R7, R92, 1 ;  /* 0x3f8000005c077421 */ /* 0x000fe20000000000 */
[C---:B------:R-:W-:Y:S02]  /*2f60*/  LEA R50, R87.reuse, R50, 0xd ;  /* 0x0000003257327211 */ /* 0x040fe400078e68ff */
[----:B------:R-:W1:Y:S01]  /*2f70*/  MUFU.RCP R78, R78 ;  /* 0x0000004e004e7308 */ /* 0x000e620000001000 */
[----:B------:R-:W-:Y:S01]  /*2f80*/  LEA R39, R87, R80, 0xd ;  /* 0x0000005057277211 */ /* 0x000fe200078e68ff */
[----:B--2---:R-:W-:-:S06]  /*2f90*/  FADD R80, R89, 1 ;  /* 0x3f80000059507421 */ /* 0x004fcc0000000000 */
[----:B------:R-:W2:Y:S01]  /*2fa0*/  MUFU.RCP R7, R7 ;  /* 0x0000000700077308 */ /* 0x000ea20000001000 */
[----:B---3--:R-:W-:-:S04]  /*2fb0*/  FMUL R31, R20, R31 ;  /* 0x0000001f141f7220 */ /* 0x008fc80000400000 */
[----:B------:R-:W-:-:S03]  /*2fc0*/  FMUL R52, R52, R31 ;  /* 0x0000001f34347220 */ /* 0x000fc60000400000 */
[----:B------:R-:W3:Y:S01]  /*2fd0*/  MUFU.EX2 R30, R30 ;  /* 0x0000001e001e7308 */ /* 0x000ee20000000800 */
[----:B-1----:R-:W-:-:S04]  /*2fe0*/  FMUL R78, R21, R78 ;  /* 0x0000004e154e7220 */ /* 0x002fc80000400000 */
[----:B------:R-:W-:-:S03]  /*2ff0*/  FMUL R53, R53, R78 ;  /* 0x0000004e35357220 */ /* 0x000fc60000400000 */
[----:B------:R-:W1:Y:S01]  /*3000*/  MUFU.EX2 R90, R90 ;  /* 0x0000005a005a7308 */ /* 0x000e620000000800 */
[----:B--2---:R-:W-:-:S04]  /*3010*/  FMUL R7, R38, R7 ;  /* 0x0000000726077220 */ /* 0x004fc80000400000 */
[----:B------:R-:W-:-:S03]  /*3020*/  FMUL R56, R56, R7 ;  /* 0x0000000738387220 */ /* 0x000fc60000400000 */
[----:B------:R-:W2:Y:S01]  /*3030*/  MUFU.EX2 R91, R91 ;  /* 0x0000005b005b7308 */ /* 0x000ea20000000800 */
[----:B---3--:R-:W-:Y:S01]  /*3040*/  FADD R7, R30, 1 ;  /* 0x3f8000001e077421 */ /* 0x008fe20000000000 */
[----:B------:R-:W-:-:S06]  /*3050*/  FMUL R30, R34, -1.4426950216293334961 ;  /* 0xbfb8aa3b221e7820 */ /* 0x000fcc0000400000 */
[----:B------:R-:W3:Y:S01]  /*3060*/  MUFU.RCP R88, R88 ;  /* 0x0000005800587308 */ /* 0x000ee20000001000 */
[----:B-1----:R-:W-:-:S07]  /*3070*/  FADD R31, R90, 1 ;  /* 0x3f8000005a1f7421 */ /* 0x002fce0000000000 */
[----:B------:R-:W1:Y:S01]  /*3080*/  MUFU.EX2 R28, R28 ;  /* 0x0000001c001c7308 */ /* 0x000e620000000800 */
[----:B--2---:R-:W-:-:S07]  /*3090*/  FADD R78, R91, 1 ;  /* 0x3f8000005b4e7421 */ /* 0x004fce0000000000 */
[----:B------:R-:W2:Y:S01]  /*30a0*/  MUFU.EX2 R29, R29 ;  /* 0x0000001d001d7308 */ /* 0x000ea20000000800 */
[----:B---3--:R-:W-:-:S04]  /*30b0*/  FMUL R88, R37, R88 ;  /* 0x0000005825587220 */ /* 0x008fc80000400000 */
[----:B------:R-:W-:-:S03]  /*30c0*/  FMUL R55, R55, R88 ;  /* 0x0000005837377220 */ /* 0x000fc60000400000 */
[----:B------:R-:W3:Y:S01]  /*30d0*/  MUFU.RCP R80, R80 ;  /* 0x0000005000507308 */ /* 0x000ee20000001000 */
[----:B-1----:R-:W-:-:S07]  /*30e0*/  FADD R28, R28, 1 ;  /* 0x3f8000001c1c7421 */ /* 0x002fce0000000000 */
[----:B------:R-:W1:Y:S01]  /*30f0*/  MUFU.RCP R7, R7 ;  /* 0x0000000700077308 */ /* 0x000e620000001000 */
[----:B--2---:R-:W-:Y:S01]  /*3100*/  FADD R88, R29, 1 ;  /* 0x3f8000001d587421 */ /* 0x004fe20000000000 */
[----:B------:R-:W-:Y:S01]  /*3110*/  FADD R29, R5, 1 ;  /* 0x3f800000051d7421 */ /* 0x000fe20000000000 */
[----:B------:R-:W-:-:S05]  /*3120*/  FMUL R5, R63, UR25 ;  /* 0x000000193f057c20 */ /* 0x000fca0008400000 */
[----:B------:R-:W2:Y:S01]  /*3130*/  MUFU.RCP R31, R31 ;  /* 0x0000001f001f7308 */ /* 0x000ea20000001000 */
[----:B---3--:R-:W-:-:S04]  /*3140*/  FMUL R80, R73, R80 ;  /* 0x0000005049507220 */ /* 0x008fc80000400000 */
[----:B------:R-:W-:Y:S01]  /*3150*/  FMUL R57, R57, R80 ;  /* 0x0000005039397220 */ /* 0x000fe20000400000 */
[----:B------:R-:W-:Y:S02]  /*3160*/  FMUL R80, R62, UR25 ;  /* 0x000000193e507c20 */ /* 0x000fe40008400000 */
[----:B------:R-:W3:Y:S01]  /*3170*/  MUFU.RCP R78, R78 ;  /* 0x0000004e004e7308 */ /* 0x000ee20000001000 */
[----:B-1----:R-:W-:Y:S01]  /*3180*/  FMUL R62, R86, R7 ;  /* 0x00000007563e7220 */ /* 0x002fe20000400000 */
[----:B------:R-:W-:-:S03]  /*3190*/  FMUL R7, R35, -1.4426950216293334961 ;  /* 0xbfb8aa3b23077820 */ /* 0x000fc60000400000 */
[C---:B------:R-:W-:Y:S01]  /*31a0*/  FMUL R62, R5.reuse, R62 ;  /* 0x0000003e053e7220 */ /* 0x040fe20000400000 */
[----:B------:R-:W-:Y:S02]  /*31b0*/  F2FP.BF16.F32.PACK_AB R5, R5, R80 ;  /* 0x000000500505723e */ /* 0x000fe400000010ff */
[----:B------:R-:W1:Y:S01]  /*31c0*/  MUFU.RCP R28, R28 ;  /* 0x0000001c001c7308 */ /* 0x000e620000001000 */
[----:B--2---:R-:W-:-:S04]  /*31d0*/  FMUL R31, R26, R31 ;  /* 0x0000001f1a1f7220 */ /* 0x004fc80000400000 */
[----:B------:R-:W-:Y:S01]  /*31e0*/  FMUL R58, R58, R31 ;  /* 0x0000001f3a3a7220 */ /* 0x000fe20000400000 */
[----:B------:R-:W-:Y:S02]  /*31f0*/  FMUL R31, R61, UR25 ;  /* 0x000000193d1f7c20 */ /* 0x000fe40008400000 */
[----:B------:R-:W2:Y:S01]  /*3200*/  MUFU.RCP R29, R29 ;  /* 0x0000001d001d7308 */ /* 0x000ea20000001000 */
[----:B---3--:R-:W-:-:S04]  /*3210*/  FMUL R78, R27, R78 ;  /* 0x0000004e1b4e7220 */ /* 0x008fc80000400000 */
[----:B------:R-:W-:Y:S01]  /*3220*/  FMUL R59, R59, R78 ;  /* 0x0000004e3b3b7220 */ /* 0x000fe20000400000 */
[----:B------:R-:W-:Y:S02]  /*3230*/  FMUL R78, R60, UR25 ;  /* 0x000000193c4e7c20 */ /* 0x000fe40008400000 */
[----:B------:R-:W3:Y:S01]  /*3240*/  MUFU.EX2 R4, R4 ;  /* 0x0000000400047308 */ /* 0x000ee20000000800 */
[----:B-1----:R-:W-:Y:S01]  /*3250*/  FMUL R61, R81, R28 ;  /* 0x0000001c513d7220 */ /* 0x002fe20000400000 */
[C---:B------:R-:W-:Y:S02]  /*3260*/  LEA R28, R77.reuse, R69, 0xe ;  /* 0x000000454d1c7211 */ /* 0x040fe400078e70ff */
[----:B------:R-:W-:Y:S01]  /*3270*/  LEA R77, R77, R68, 0xe ;  /* 0x000000444d4d7211 */ /* 0x000fe200078e70ff */
[----:B------:R-:W-:-:S03]  /*3280*/  FMUL R61, R78, R61 ;  /* 0x0000003d4e3d7220 */ /* 0x000fc60000400000 */
[----:B------:R-:W1:Y:S01]  /*3290*/  MUFU.EX2 R30, R30 ;  /* 0x0000001e001e7308 */ /* 0x000e620000000800 */
[----:B--2---:R-:W-:-:S04]  /*32a0*/  FMUL R60, R84, R29 ;  /* 0x0000001d543c7220 */ /* 0x004fc80000400000 */
[----:B------:R-:W-:-:S03]  /*32b0*/  FMUL R60, R31, R60 ;  /* 0x0000003c1f3c7220 */ /* 0x000fc60000400000 */
[----:B------:R-:W2:Y:S01]  /*32c0*/  MUFU.EX2 R7, R7 ;  /* 0x0000000700077308 */ /* 0x000ea20000000800 */
[----:B---3--:R-:W-:Y:S01]  /*32d0*/  FADD R29, R4, 1 ;  /* 0x3f800000041d7421 */ /* 0x008fe20000000000 */
[----:B------:R-:W-:Y:S02]  /*32e0*/  F2FP.BF16.F32.PACK_AB R4, R31, R78 ;  /* 0x0000004e1f04723e */ /* 0x000fe400000010ff */
[----:B------:R-:W-:Y:S02]  /*32f0*/  IADD3 R78, PT, PT, R28, 0x60, RZ ;  /* 0x000000601c4e7810 */ /* 0x000fe40007ffe0ff */
[----:B------:R-:W-:Y:S02]  /*3300*/  F2FP.BF16.F32.PACK_AB R12, R60, R61 ;  /* 0x0000003d3c0c723e */ /* 0x000fe400000010ff */
[----:B------:R-:W3:Y:S01]  /*3310*/  MUFU.EX2 R6, R6 ;  /* 0x0000000600067308 */ /* 0x000ee20000000800 */
[----:B------:R-:W-:Y:S01]  /*3320*/  SHF.R.U32.HI R9, RZ, 0x3, R78 ;  /* 0x00000003ff097819 */ /* 0x000fe2000001164e */
[----:B-1----:R-:W-:Y:S01]  /*3330*/  FADD R31, R30, 1 ;  /* 0x3f8000001e1f7421 */ /* 0x002fe20000000000 */
[----:B------:R-:W-:-:S02]  /*3340*/  FMUL R30, R66, UR25 ;  /* 0x00000019421e7c20 */ /* 0x000fc40008400000 */
[----:B------:R-:W-:Y:S02]  /*3350*/  LOP3.LUT R78, R78, 0x70, R9, 0x78, !PT ;  /* 0x000000704e4e7812 */ /* 0x000fe400078e7809 */
[----:B------:R-:W-:Y:S01]  /*3360*/  F2FP.BF16.F32.PACK_AB R9, R82, R79 ;  /* 0x0000004f5209723e */ /* 0x000fe200000010ff */
[----:B------:R-:W1:Y:S01]  /*3370*/  MUFU.RCP R85, R93 ;  /* 0x0000005d00557308 */ /* 0x000e620000001000 */
[----:B--2---:R-:W-:Y:S01]  /*3380*/  FADD R82, R7, 1 ;  /* 0x3f80000007527421 */ /* 0x004fe20000000000 */
[----:B------:R-:W-:-:S06]  /*3390*/  F2FP.BF16.F32.PACK_AB R7, R67, R30 ;  /* 0x0000001e4307723e */ /* 0x000fcc00000010ff */
[----:B------:R-:W2:Y:S01]  /*33a0*/  MUFU.RCP R88, R88 ;  /* 0x0000005800587308 */ /* 0x000ea20000001000 */
[----:B---3--:R-:W-:-:S07]  /*33b0*/  FADD R6, R6, 1 ;  /* 0x3f80000006067421 */ /* 0x008fce0000000000 */
[----:B------:R-:W3:Y:S01]  /*33c0*/  MUFU.RCP R29, R29 ;  /* 0x0000001d001d7308 */ /* 0x000ee20000001000 */
[----:B-1----:R-:W-:-:S04]  /*33d0*/  FMUL R85, R36, R85 ;  /* 0x0000005524557220 */ /* 0x002fc80000400000 */
[----:B------:R-:W-:Y:S01]  /*33e0*/  FMUL R54, R54, R85 ;  /* 0x0000005536367220 */ /* 0x000fe20000400000 */
[----:B------:R-:W-:Y:S02]  /*33f0*/  IADD3 R85, PT, PT, R28, 0x40, RZ ;  /* 0x000000401c557810 */ /* 0x000fe40007ffe0ff */
[----:B------:R-:W1:Y:S01]  /*3400*/  MUFU.RCP R31, R31 ;  /* 0x0000001f001f7308 */ /* 0x000e620000001000 */
[----:B--2---:R-:W-:Y:S01]  /*3410*/  FMUL R63, R83, R88 ;  /* 0x00000058533f7220 */ /* 0x004fe20000400000 */
[----:B------:R-:W-:-:S03]  /*3420*/  SHF.R.U32.HI R8, RZ, 0x3, R85 ;  /* 0x00000003ff087819 */ /* 0x000fc60000011655 */
[----:B------:R-:W-:Y:S01]  /*3430*/  FMUL R63, R80, R63 ;  /* 0x0000003f503f7220 */ /* 0x000fe20000400000 */
[C---:B------:R-:W-:Y:S02]  /*3440*/  IADD3 R80, PT, PT, R28.reuse, 0x50, RZ ;  /* 0x000000501c507810 */ /* 0x040fe40007ffe0ff */
[----:B------:R-:W2:Y:S01]  /*3450*/  MUFU.RCP R82, R82 ;  /* 0x0000005200527308 */ /* 0x000ea20000001000 */
[----:B------:R-:W-:Y:S01]  /*3460*/  IADD3 R28, PT, PT, R28, 0x70, RZ ;  /* 0x000000701c1c7810 */ /* 0x000fe20007ffe0ff */
[----:B---3--:R-:W-:Y:S01]  /*3470*/  FMUL R29, R32, R29 ;  /* 0x0000001d201d7220 */ /* 0x008fe20000400000 */
[----:B------:R-:W-:Y:S02]  /*3480*/  LOP3.LUT R85, R85, 0x70, R8, 0x78, !PT ;  /* 0x0000007055557812 */ /* 0x000fe400078e7808 */
[----:B------:R-:W-:Y:S02]  /*3490*/  F2FP.BF16.F32.PACK_AB R8, R76, R75 ;  /* 0x0000004b4c08723e */ /* 0x000fe400000010ff */
[----:B------:R-:W-:Y:S01]  /*34a0*/  SHF.R.U32.HI R75, RZ, 0x3, R28 ;  /* 0x00000003ff4b7819 */ /* 0x000fe2000001161c */
[----:B------:R-:W3:Y:S01]  /*34b0*/  MUFU.RCP R66, R6 ;  /* 0x0000000600427308 */ /* 0x000ee20000001000 */
[----:B------:R-:W-:Y:S01]  /*34c0*/  SHF.R.U32.HI R87, RZ, 0x3, R80 ;  /* 0x00000003ff577819 */ /* 0x000fe20000011650 */
[----:B-1----:R-:W-:Y:S01]  /*34d0*/  FMUL R31, R34, R31 ;  /* 0x0000001f221f7220 */ /* 0x002fe20000400000 */
[----:B------:R-:W-:-:S02]  /*34e0*/  LOP3.LUT R76, R28, 0x70, R75, 0x78, !PT ;  /* 0x000000701c4c7812 */ /* 0x000fc400078e784b */
[----:B------:R-:W-:Y:S01]  /*34f0*/  LOP3.LUT R80, R80, 0x70, R87, 0x78, !PT ;  /* 0x0000007050507812 */ /* 0x000fe200078e7857 */
[----:B------:R-:W-:Y:S01]  /*3500*/  FMUL R75, R30, R31 ;  /* 0x0000001f1e4b7220 */ /* 0x000fe20000400000 */
[----:B------:R-:W-:Y:S01]  /*3510*/  F2FP.BF16.F32.PACK_AB R31, R27, R26 ;  /* 0x0000001a1b1f723e */ /* 0x000fe200000010ff */
[C---:B--2---:R-:W-:Y:S01]  /*3520*/  FMUL R82, R35.reuse, R82 ;  /* 0x0000005223527220 */ /* 0x044fe20000400000 */
[----:B------:R-:W-:Y:S02]  /*3530*/  F2FP.BF16.F32.PACK_AB R35, R35, R34 ;  /* 0x000000222323723e */ /* 0x000fe400000010ff */
[----:B------:R-:W-:Y:S01]  /*3540*/  F2FP.BF16.F32.PACK_AB R30, R73, R38 ;  /* 0x00000026491e723e */ /* 0x000fe200000010ff */
[----:B------:R-:W-:Y:S01]  /*3550*/  FMUL R82, R67, R82 ;  /* 0x0000005243527220 */ /* 0x000fe20000400000 */
[----:B------:R-:W-:Y:S02]  /*3560*/  F2FP.BF16.F32.PACK_AB R28, R21, R20 ;  /* 0x00000014151c723e */ /* 0x000fe400000010ff */
[C---:B------:R-:W-:Y:S01]  /*3570*/  F2FP.BF16.F32.PACK_AB R34, R33.reuse, R32 ;  /* 0x000000202122723e */ /* 0x040fe200000010ff */
[----:B---3--:R-:W-:Y:S01]  /*3580*/  FMUL R66, R33, R66 ;  /* 0x0000004221427220 */ /* 0x008fe20000400000 */
[----:B------:R-:W-:Y:S01]  /*3590*/  F2FP.BF16.F32.PACK_AB R6, R65, R64 ;  /* 0x000000404106723e */ /* 0x000fe200000010ff */
[----:B------:R-:W-:Y:S01]  /*35a0*/  FMUL R64, R64, R29 ;  /* 0x0000001d40407220 */ /* 0x000fe20000400000 */
[----:B------:R-:W-:Y:S01]  /*35b0*/  F2FP.BF16.F32.PACK_AB R29, R37, R36 ;  /* 0x00000024251d723e */ /* 0x000fe200000010ff */
[----:B------:R-:W-:Y:S01]  /*35c0*/  FMUL R65, R65, R66 ;  /* 0x0000004241417220 */ /* 0x000fe20000400000 */
[----:B------:R-:W-:Y:S01]  /*35d0*/  F2FP.BF16.F32.PACK_AB R33, R86, R83 ;  /* 0x000000535621723e */ /* 0x000fe200000010ff */
[----:B------:R1:W-:Y:S01]  /*35e0*/  STS.128 [R77], R4 ;  /* 0x000000044d007388 */ /* 0x0003e20000000c00 */
[----:B------:R-:W-:-:S02]  /*35f0*/  F2FP.BF16.F32.PACK_AB R32, R84, R81 ;  /* 0x000000515420723e */ /* 0x000fc400000010ff */
[----:B------:R-:W-:Y:S01]  /*3600*/  F2FP.BF16.F32.PACK_AB R15, R82, R75 ;  /* 0x0000004b520f723e */ /* 0x000fe200000010ff */
[----:B------:R2:W-:Y:S01]  /*3610*/  STS.128 [R85], R8 ;  /* 0x0000000855007388 */ /* 0x0005e20000000c00 */
[----:B------:R-:W-:Y:S02]  /*3620*/  F2FP.BF16.F32.PACK_AB R14, R65, R64 ;  /* 0x00000040410e723e */ /* 0x000fe400000010ff */
[----:B------:R-:W-:Y:S01]  /*3630*/  F2FP.BF16.F32.PACK_AB R13, R62, R63 ;  /* 0x0000003f3e0d723e */ /* 0x000fe200000010ff */
[----:B------:R3:W-:Y:S04]  /*3640*/  STS.128 [R80], R16 ;  /* 0x0000001050007388 */ /* 0x0007e80000000c00 */
[----:B------:R3:W-:Y:S04]  /*3650*/  STS.128 [R78], R28 ;  /* 0x0000001c4e007388 */ /* 0x0007e80000000c00 */
[----:B------:R3:W-:Y:S01]  /*3660*/  STS.128 [R76], R32 ;  /* 0x000000204c007388 */ /* 0x0007e20000000c00 */
[----:B------:R4:W-:Y:S06]  /*3670*/  MEMBAR.ALL.CTA ;  /* 0x0000000000007992 */ /* 0x0009ec0000008000 */
[----:B----4-:R-:W4:Y:S01]  /*3680*/  FENCE.VIEW.ASYNC.S ;  /* 0x00000000000073c6 */ /* 0x010f220000000000 */
[----:B-1----:R-:W-:-:S02]  /*3690*/  F2FP.BF16.F32.PACK_AB R7, R41, R40 ;  /* 0x000000282907723e */ /* 0x002fc400000010ff */
[----:B------:R-:W-:Y:S02]  /*36a0*/  F2FP.BF16.F32.PACK_AB R6, R49, R48 ;  /* 0x000000303106723e */ /* 0x000fe400000010ff */
[----:B--2---:R-:W-:Y:S02]  /*36b0*/  F2FP.BF16.F32.PACK_AB R11, R59, R58 ;  /* 0x0000003a3b0b723e */ /* 0x004fe400000010ff */
[----:B------:R-:W-:Y:S02]  /*36c0*/  F2FP.BF16.F32.PACK_AB R10, R57, R56 ;  /* 0x00000038390a723e */ /* 0x000fe400000010ff */
[----:B------:R-:W-:Y:S02]  /*36d0*/  F2FP.BF16.F32.PACK_AB R9, R55, R54 ;  /* 0x000000363709723e */ /* 0x000fe400000010ff */
[----:B------:R-:W-:Y:S02]  /*36e0*/  F2FP.BF16.F32.PACK_AB R8, R53, R52 ;  /* 0x000000343508723e */ /* 0x000fe400000010ff */
[----:B------:R-:W-:-:S02]  /*36f0*/  F2FP.BF16.F32.PACK_AB R5, R47, R46 ;  /* 0x0000002e2f05723e */ /* 0x000fc400000010ff */
[----:B------:R-:W-:Y:S02]  /*3700*/  F2FP.BF16.F32.PACK_AB R4, R45, R44 ;  /* 0x0000002c2d04723e */ /* 0x000fe400000010ff */
[----:B------:R-:W-:Y:S02]  /*3710*/  F2FP.BF16.F32.PACK_AB R41, R23, R22 ;  /* 0x000000161729723e */ /* 0x000fe400000010ff */
[----:B------:R-:W-:Y:S01]  /*3720*/  F2FP.BF16.F32.PACK_AB R40, R71, R72 ;  /* 0x000000484728723e */ /* 0x000fe200000010ff */
[----:B----4-:R-:W-:Y:S06]  /*3730*/  BAR.SYNC.DEFER_BLOCKING 0x1, 0x80 ;  /* 0x0042000000007b1d */ /* 0x010fec0000010000 */
[----:B---3--:R-:W-:Y:S05]  /*3740*/  BRA.U !UP4, `(.L_x_24) ;  /* 0x000000010c187547 */ /* 0x008fea000b800000 */
[----:B------:R-:W-:Y:S02]  /*3750*/  ULEA UR4, UR32, UR20, 0xd ;  /* 0x0000001420047291 */ /* 0x000fe4000f8e68ff */
[----:B------:R-:W-:Y:S02]  /*3760*/  ULEA UR5, UR26, UR5, 0x7 ;  /* 0x000000051a057291 */ /* 0x000fe4000f8e38ff */
[----:B------:R-:W-:-:S09]  /*3770*/  UIADD3 UR4, UPT, UPT, UR4, 0x4400, URZ ;  /* 0x0000440004047890 */ /* 0x000fd2000fffe0ff */
[----:B------:R1:W-:Y:S01]  /*3780*/  UTMASTG.2D [UR4], [UR30], desc[URZ] ;  /* 0x0000ff041e0073b5 */ /* 0x0003e20008009000 */
[----:B------:R0:W-:Y:S01]  /*3790*/  UTMACMDFLUSH ;  /* 0x00000000000079b7 */ /* 0x0001e20000000000 */
[----:B-1----:R-:W-:-:S04]  /*37a0*/  DEPBAR.LE SB0, 0x3 ;  /* 0x000080c00000791a */ /* 0x002fc80000000000 */
.L_x_24:
[----:B------:R-:W-:Y:S01]  /*37b0*/  BAR.SYNC.DEFER_BLOCKING 0x1, 0x80 ;  /* 0x0042000000007b1d */ /* 0x000fe20000010000 */
[----:B------:R-:W-:-:S05]  /*37c0*/  UPLOP3.LUT UP0, UPT, UPT, UPT, UP1, 0x80, 0x8 ;  /* 0x000000000008789c */ /* 0x000fca0003f0f010 */
[----:B------:R1:W-:Y:S04]  /*37d0*/  STS.128 [R74], R40 ;  /* 0x000000284a007388 */ /* 0x0003e80000000c00 */
[----:B------:R1:W-:Y:S04]  /*37e0*/  STS.128 [R51], R4 ;  /* 0x0000000433007388 */ /* 0x0003e80000000c00 */
[----:B------:R1:W-:Y:S04]  /*37f0*/  STS.128 [R50], R8 ;  /* 0x0000000832007388 */ /* 0x0003e80000000c00 */
[----:B------:R1:W-:Y:S01]  /*3800*/  STS.128 [R39], R12 ;  /* 0x0000000c27007388 */ /* 0x0003e20000000c00 */
[----:B------:R2:W-:Y:S06]  /*3810*/  MEMBAR.ALL.CTA ;  /* 0x0000000000007992 */ /* 0x0005ec0000008000 */
[----:B--2---:R-:W2:Y:S02]  /*3820*/  FENCE.VIEW.ASYNC.S ;  /* 0x00000000000073c6 */ /* 0x004ea40000000000 */
[----:B--2---:R-:W-:Y:S06]  /*3830*/  BAR.SYNC.DEFER_BLOCKING 0x1, 0x80 ;  /* 0x0042000000007b1d */ /* 0x004fec0000010000 */
[----:B------:R-:W-:Y:S05]  /*3840*/  BRA.U !UP4, `(.L_x_25) ;  /* 0x000000010c207547 */ /* 0x000fea000b800000 */
[----:B------:R-:W-:Y:S02]  /*3850*/  USHF.L.U32 UR27, UR27, 0xc, URZ ;  /* 0x0000000c1b1b7899 */ /* 0x000fe400080006ff */
[----:B------:R-:W-:Y:S02]  /*3860*/  ULEA UR5, UR26, UR32, 0x2 ;  /* 0x000000201a057291 */ /* 0x000fe4000f8e10ff */
[----:B------:R-:W-:Y:S02]  /*3870*/  UIADD3 UR4, UPT, UPT, UR7, UR27, UR27 ;  /* 0x0000001b07047290 */ /* 0x000fe4000fffe01b */
[----:B------:R-:W-:Y:S02]  /*3880*/  USHF.L.U32 UR5, UR5, 0x4, URZ ;  /* 0x0000000405057899 */ /* 0x000fe400080006ff */
[----:B------:R-:W-:-:S09]  /*3890*/  UIADD3 UR4, UPT, UPT, UR4, 0x400, URZ ;  /* 0x0000040004047890 */ /* 0x000fd2000fffe0ff */
[----:B------:R2:W-:Y:S01]  /*38a0*/  UTMASTG.2D [UR4], [UR28], desc[URZ] ;  /* 0x0000ff041c0073b5 */ /* 0x0005e20008009000 */
[----:B------:R0:W-:Y:S01]  /*38b0*/  UTMACMDFLUSH ;  /* 0x00000000000079b7 */ /* 0x0001e20000000000 */
[----:B--2---:R-:W-:-:S04]  /*38c0*/  DEPBAR.LE SB0, 0x1 ;  /* 0x000080400000791a */ /* 0x004fc80000000000 */
.L_x_25:
[----:B------:R-:W-:Y:S01]  /*38d0*/  BAR.SYNC.DEFER_BLOCKING 0x1, 0x80 ;  /* 0x0042000000007b1d */ /* 0x000fe20000010000 */
[----:B------:R-:W-:-:S05]  /*38e0*/  UPLOP3.LUT UP1, UPT, UPT, UPT, UPT, 0x40, 0x4 ;  /* 0x000000000004789c */ /* 0x000fca0003f2e870 */
[----:B------:R-:W-:Y:S01]  /*38f0*/  UMOV UR32, 0x2 ;  /* 0x0000000200207882 */ /* 0x000fe20000000000 */
[----:B------:R-:W-:Y:S05]  /*3900*/  BRA.U UP0, `(.L_x_26) ;  /* 0xffffffe500d47547 */ /* 0x000fea000b83ffff */
[----:B------:R-:W2:Y:S01]  /*3910*/  LDCU UR20, c[0x0][0x370] ;  /* 0x00006e00ff1477ac */ /* 0x000ea20008000800 */
[----:B------:R-:W2:Y:S01]  /*3920*/  LDCU UR17, c[0x0][0x374] ;  /* 0x00006e80ff1177ac */ /* 0x000ea20008000800 */
[----:B------:R-:W3:Y:S01]  /*3930*/  LDCU UR6, c[0x0][0x378] ;  /* 0x00006f00ff0677ac */ /* 0x000ee20008000800 */
[----:B------:R-:W4:Y:S01]  /*3940*/  LDCU.64 UR4, c[0x0][0x6c0] ;  /* 0x0000d800ff0477ac */ /* 0x000f220008000a00 */
[----:B------:R-:W-:Y:S01]  /*3950*/  ELECT P0, URZ, PT ;  /* 0x0000000000ff782f */ /* 0x000fe20003800000 */
[----:B------:R-:W-:Y:S02]  /*3960*/  ULEA UR7, UR10, UR7, 0x3 ;  /* 0x000000070a077291 */ /* 0x000fe4000f8e18ff */
[----:B------:R-:W-:Y:S02]  /*3970*/  UIADD3 UR10, UPT, UPT, UR10, 0x1, URZ ;  /* 0x000000010a0a7890 */ /* 0x000fe4000fffe0ff */
[----:B--2---:R-:W-:Y:S02]  /*3980*/  UIMAD UR17, UR20, UR17, URZ ;  /* 0x00000011141172a4 */ /* 0x004fe4000f8e02ff */
[----:B------:R-:W-:-:S02]  /*3990*/  UISETP.NE.AND UP0, UPT, UR10, 0x2, UPT ;  /* 0x000000020a00788c */ /* 0x000fc4000bf05270 */
[----:B---3--:R-:W-:Y:S02]  /*39a0*/  UIMAD UR12, UR17, UR6, UR12 ;  /* 0x00000006110c72a4 */ /* 0x008fe4000f8e020c */
[----:B------:R-:W-:Y:S02]  /*39b0*/  USEL UR10, UR10, URZ, UP0 ;  /* 0x000000ff0a0a7287 */ /* 0x000fe40008000000 */
[----:B------:R-:W-:Y:S01]  /*39c0*/  @P0 IMAD.MOV.U32 R0, RZ, RZ, 0x1 ;  /* 0x00000001ff000424 */ /* 0x000fe200078e00ff */
[----:B----4-:R-:W-:Y:S01]  /*39d0*/  UIMAD.WIDE.U32 UR24, UR12, UR5, URZ ;  /* 0x000000050c1872a5 */ /* 0x010fe2000f8e00ff */
[----:B------:R-:W2:Y:S02]  /*39e0*/  LDCU UR5, c[0x0][0x6d0] ;  /* 0x0000da00ff0577ac */ /* 0x000ea40008000800 */
[----:B------:R5:W-:Y:S01]  /*39f0*/  @P0 SYNCS.ARRIVE.TRANS64.ART0 RZ, [UR7+0x50], R0 ;  /* 0x00005000ffff09a7 */ /* 0x000be20008500007 */
[----:B------:R-:W-:-:S03]  /*3a00*/  UIADD3 UR11, UPT, UPT, UR11, 0x1, URZ ;  /* 0x000000010b0b7890 */ /* 0x000fc6000fffe0ff */
[----:B------:R-:W-:Y:S02]  /*3a10*/  UMOV UR17, UR25 ;  /* 0x0000001900117c82 */ /* 0x000fe40008000000 */
[----:B------:R-:W-:-:S04]  /*3a20*/  UIADD3 UR6, UPT, UPT, UR12, -UR17, URZ ;  /* 0x800000110c067290 */ /* 0x000fc8000fffe0ff */
[----:B------:R-:W-:-:S04]  /*3a30*/  USHF.R.U32.HI UR6, URZ, UR23, UR6 ;  /* 0x00000017ff067299 */ /* 0x000fc80008011606 */
[----:B------:R-:W-:-:S04]  /*3a40*/  UIADD3 UR17, UPT, UPT, UR17, UR6, URZ ;  /* 0x0000000611117290 */ /* 0x000fc8000fffe0ff */
[----:B------:R-:W-:-:S04]  /*3a50*/  USHF.R.U32.HI UR17, URZ, UR22, UR17 ;  /* 0x00000016ff117299 */ /* 0x000fc80008011611 */
[----:B------:R-:W-:-:S04]  /*3a60*/  UIADD3 UR17, UPT, UPT, -UR17, URZ, URZ ;  /* 0x000000ff11117290 */ /* 0x000fc8000fffe1ff */
[----:B------:R-:W-:-:S04]  /*3a70*/  UIMAD UR17, UR4, UR17, UR12 ;  /* 0x00000011041172a4 */ /* 0x000fc8000f8e020c */
[----:B--2---:R-:W-:Y:S01]  /*3a80*/  UIMAD.WIDE.U32 UR24, UR17, UR5, URZ ;  /* 0x00000005111872a5 */ /* 0x004fe2000f8e00ff */
[----:B------:R-:W2:Y:S03]  /*3a90*/  LDCU.64 UR4, c[0x0][0x6d8] ;  /* 0x0000db00ff0477ac */ /* 0x000ea60008000a00 */
[----:B------:R-:W-:-:S04]  /*3aa0*/  UIADD3 UR6, UPT, UPT, UR17, -UR25, URZ ;  /* 0x8000001911067290 */ /* 0x000fc8000fffe0ff */
[----:B------:R-:W-:-:S04]  /*3ab0*/  USHF.R.U32.HI UR6, URZ, UR21, UR6 ;  /* 0x00000015ff067299 */ /* 0x000fc80008011606 */
[----:B------:R-:W-:-:S04]  /*3ac0*/  UIADD3 UR6, UPT, UPT, UR25, UR6, URZ ;  /* 0x0000000619067290 */ /* 0x000fc8000fffe0ff */
[----:B------:R-:W-:-:S04]  /*3ad0*/  USHF.R.U32.HI UR6, URZ, UR15, UR6 ;  /* 0x0000000fff067299 */ /* 0x000fc80008011606 */
[----:B--2---:R-:W-:-:S04]  /*3ae0*/  UIMAD.WIDE.U32 UR24, UR6, UR5, URZ ;  /* 0x00000005061872a5 */ /* 0x004fc8000f8e00ff */
[----:B------:R-:W-:-:S04]  /*3af0*/  UIADD3 UR5, UPT, UPT, UR6, -UR25, URZ ;  /* 0x8000001906057290 */ /* 0x000fc8000fffe0ff */
[----:B------:R-:W-:-:S04]  /*3b00*/  USHF.R.U32.HI UR5, URZ, UR14, UR5 ;  /* 0x0000000eff057299 */ /* 0x000fc80008011605 */
[----:B------:R-:W-:-:S04]  /*3b10*/  UIADD3 UR20, UPT, UPT, UR25, UR5, URZ ;  /* 0x0000000519147290 */ /* 0x000fc8000fffe0ff */
[----:B------:R-:W-:-:S03]  /*3b20*/  USHF.R.U32.HI UR20, URZ, UR13, UR20 ;  /* 0x0000000dff147299 */ /* 0x000fc60008011614 */
[----:B------:R-:W2:Y:S01]  /*3b30*/  LDCU UR5, c[0x0][0x6cc] ;  /* 0x0000d980ff0577ac */ /* 0x000ea20008000800 */
[----:B------:R-:W-:-:S04]  /*3b40*/  UIADD3 UR20, UPT, UPT, -UR20, URZ, URZ ;  /* 0x000000ff14147290 */ /* 0x000fc8000fffe1ff */
[----:B------:R-:W-:Y:S02]  /*3b50*/  UIMAD UR26, UR4, UR20, UR6 ;  /* 0x00000014041a72a4 */ /* 0x000fe4000f8e0206 */
[----:B------:R-:W-:Y:S02]  /*3b60*/  USEL UR4, URZ, 0x1, UP0 ;  /* 0x00000001ff047887 */ /* 0x000fe40008000000 */
[----:B------:R-:W-:Y:S02]  /*3b70*/  UISETP.GE.AND UP0, UPT, UR12, 0x400, UPT ;  /* 0x000004000c00788c */ /* 0x000fe4000bf06270 */
[----:B------:R-:W-:Y:S02]  /*3b80*/  UIADD3 UR6, UPT, UPT, -UR6, URZ, URZ ;  /* 0x000000ff06067290 */ /* 0x000fe4000fffe1ff */
[----:B------:R-:W-:Y:S02]  /*3b90*/  LOP3.LUT R70, R70, UR4, RZ, 0x3c, !PT ;  /* 0x0000000446467c12 */ /* 0x000fe4000f8e3cff */
[----:B--2---:R-:W-:-:S03]  /*3ba0*/  UIMAD UR6, UR5, UR6, UR17 ;  /* 0x00000006050672a4 */ /* 0x004fc6000f8e0211 */
[----:B-----5:R-:W-:Y:S09]  /*3bb0*/  BRA.U !UP0, `(.L_x_27) ;  /* 0xffffffe1088c7547 */ /* 0x020ff2000b83ffff */
.L_x_22:
[----:B------:R-:W-:Y:S05]  /*3bc0*/  BRA.U !UP4, `(.L_x_28) ;  /* 0x000000010c187547 */ /* 0x000fea000b800000 */
[----:B------:R-:W-:Y:S01]  /*3bd0*/  ELECT P0, URZ, PT ;  /* 0x0000000000ff782f */ /* 0x000fe20003800000 */
[----:B------:R-:W-:Y:S01]  /*3be0*/  HFMA2 R0, -RZ, RZ, 0, 5.9604644775390625e-08 ;  /* 0x00000001ff007431 */ /* 0x000fe200000001ff */
[----:B------:R-:W-:Y:S01]  /*3bf0*/  UMOV UR4, 0x40 ;  /* 0x0000004000047882 */ /* 0x000fe20000000000 */
[----:B------:R-:W-:Y:S01]  /*3c00*/  UVIRTCOUNT.DEALLOC.SMPOOL 0x80 ;  /* 0x000000800000784c */ /* 0x000fe20000000000 */
[----:B------:R-:W-:-:S09]  /*3c10*/  ULEA UR4, UR9, UR4, 0x18 ;  /* 0x0000000409047291 */ /* 0x000fd2000f8ec0ff */
[----:B------:R2:W-:Y:S03]  /*3c20*/  @P0 STS.U8 [UR4], R0 ;  /* 0x00000000ff000988 */ /* 0x0005e60008000004 */
.L_x_28:
[----:B------:R-:W-:Y:S06]  /*3c30*/  BAR.SYNC.DEFER_BLOCKING 0x1, 0x80 ;  /* 0x0042000000007b1d */ /* 0x000fec0000010000 */
[----:B------:R-:W-:Y:S05]  /*3c40*/  BRA.U !UP4, `(.L_x_29) ;  /* 0x000000010c9c7547 */ /* 0x000fea000b800000 */
[----:B------:R-:W-:Y:S01]  /*3c50*/  NOP ;  /* 0x0000000000007918 */ /* 0x000fe20000000000 */
[----:B------:R-:W-:Y:S01]  /*3c60*/  UMOV UR4, 0x50 ;  /* 0x0000005000047882 */ /* 0x000fe20000000000 */
[----:B------:R-:W-:Y:S02]  /*3c70*/  ULOP3.LUT UR8, UR16, 0xffff, URZ, 0xc0, !UPT ;  /* 0x0000ffff10087892 */ /* 0x000fe4000f8ec0ff */
[----:B------:R-:W-:Y:S02]  /*3c80*/  ULEA UR9, UR9, UR4, 0x18 ;  /* 0x0000000409097291 */ /* 0x000fe4000f8ec0ff */
[----:B------:R-:W-:Y:S01]  /*3c90*/  USHF.R.U32.HI UR8, URZ, 0x5, UR8 ;  /* 0x00000005ff087899 */ /* 0x000fe20008011608 */
[----:B------:R-:W-:Y:S01]  /*3ca0*/  UMOV UR5, 0xffff ;  /* 0x0000ffff00057882 */ /* 0x000fe20000000000 */
[----:B------:R-:W-:Y:S02]  /*3cb0*/  UMOV UR4, 0x1 ;  /* 0x0000000100047882 */ /* 0x000fe40000000000 */
[----:B------:R-:W-:-:S02]  /*3cc0*/  UIADD3 UR7, UPT, UPT, UR8, 0x10, URZ ;  /* 0x0000001008077890 */ /* 0x000fc4000fffe0ff */
[----:B------:R-:W-:Y:S01]  /*3cd0*/  USHF.L.U32 UR5, UR5, UR8, URZ ;  /* 0x0000000805057299 */ /* 0x000fe200080006ff */
[----:B--2---:R-:W2:Y:S01]  /*3ce0*/  LDS R0, [UR9] ;  /* 0x00000009ff007984 */ /* 0x004ea20008000800 */
[----:B------:R-:W-:-:S04]  /*3cf0*/  USHF.L.U32 UR7, UR4, UR7, URZ ;  /* 0x0000000704077299 */ /* 0x000fc800080006ff */
[----:B------:R-:W-:-:S04]  /*3d00*/  ULOP3.LUT UR7, UR7, UR5, URZ, 0xfc, !UPT ;  /* 0x0000000507077292 */ /* 0x000fc8000f8efcff */
[----:B------:R-:W-:Y:S01]  /*3d10*/  ULOP3.LUT UR5, UR7, 0xffff, URZ, 0xc0, !UPT ;  /* 0x0000ffff07057892 */ /* 0x000fe2000f8ec0ff */
[----:B--2---:R-:W-:-:S13]  /*3d20*/  R2UR UR6, R0 ;  /* 0x00000000000672ca */ /* 0x004fda00000e0000 */
[----:B------:R-:W-:-:S04]  /*3d30*/  ULOP3.LUT UR4, UR7, 0xffff, UR6, 0x80, !UPT ;  /* 0x0000ffff07047892 */ /* 0x000fc8000f8e8006 */
[----:B------:R-:W-:-:S09]  /*3d40*/  UISETP.NE.AND UP0, UPT, UR4, UR5, UPT ;  /* 0x000000050400728c */ /* 0x000fd2000bf05270 */
[----:B------:R-:W-:Y:S05]  /*3d50*/  BRA.U UP0, `(.L_x_30) ;  /* 0x00000001004c7547 */ /* 0x000fea000b800000 */
[----:B------:R-:W-:Y:S02]  /*3d60*/  USHF.R.U32.HI UR4, URZ, 0x10, UR7 ;  /* 0x00000010ff047899 */ /* 0x000fe40008011607 */
[----:B------:R-:W-:-:S04]  /*3d70*/  USHF.R.U32.HI UR5, URZ, 0x10, UR6 ;  /* 0x00000010ff057899 */ /* 0x000fc80008011606 */
[----:B------:R-:W-:-:S04]  /*3d80*/  ULOP3.LUT UR5, UR5, UR4, URZ, 0xc0, !UPT ;  /* 0x0000000405057292 */ /* 0x000fc8000f8ec0ff */
[----:B------:R-:W-:-:S09]  /*3d90*/  UISETP.NE.AND UP0, UPT, UR5, UR4, UPT ;  /* 0x000000040500728c */ /* 0x000fd2000bf05270 */
[----:B------:R-:W-:Y:S05]  /*3da0*/  BRA.U UP0, `(.L_x_31) ;  /* 0x00000001002c7547 */ /* 0x000fea000b800000 */
[----:B------:R-:W2:Y:S01]  /*3db0*/  S2R R2, SR_LANEID ;  /* 0x0000000000027919 */ /* 0x000ea20000000000 */
[----:B------:R-:W-:Y:S01]  /*3dc0*/  ULOP3.LUT UR7, URZ, UR7, URZ, 0x33, !UPT ;  /* 0x00000007ff077292 */ /* 0x000fe2000f8e33ff */
[----:B------:R-:W-:Y:S02]  /*3dd0*/  VOTEU.ANY UR5, UPT, PT ;  /* 0x0000000000057886 */ /* 0x000fe400038e0100 */
[----:B------:R-:W-:-:S03]  /*3de0*/  UFLO.U32 UR5, UR5 ;  /* 0x00000005000572bd */ /* 0x000fc600080e0000 */
[----:B------:R-:W-:-:S04]  /*3df0*/  IMAD.U32 R0, RZ, RZ, UR7 ;  /* 0x00000007ff007e24 */ /* 0x000fc8000f8e00ff */
[----:B------:R-:W5:Y:S02]  /*3e00*/  REDUX UR4, R0 ;  /* 0x00000000000473c4 */ /* 0x000f640000000000 */
[----:B------:R1:W-:Y:S01]  /*3e10*/  UTCATOMSWS.AND URZ, UR7 ;  /* 0x0000000700ff79e3 */ /* 0x0003e20008000000 */
[----:B--2---:R-:W-:Y:S02]  /*3e20*/  ISETP.EQ.U32.AND P0, PT, R2, UR5, PT ;  /* 0x0000000502007c0c */ /* 0x004fe4000bf02070 */
[----:B-----5:R-:W-:-:S11]  /*3e30*/  MOV R2, UR4 ;  /* 0x0000000400027c02 */ /* 0x020fd60008000f00 */
[----:B------:R1:W-:Y:S01]  /*3e40*/  @P0 ATOMS.AND RZ, [UR9], R2 ;  /* 0x00000002ffff098c */ /* 0x0003e2000a800009 */
[----:B------:R-:W-:Y:S05]  /*3e50*/  BRA `(.L_x_32) ;  /* 0x0000000000147947 */ /* 0x000fea0003800000 */
.L_x_31:
[----:B------:R-:W-:Y:S02]  /*3e60*/  MOV R2, 0x3e80 ;  /* 0x00003e8000027802 */ /* 0x000fe40000000f00 */
[----:B-1-34-:R-:W-:Y:S05]  /*3e70*/  CALL.REL.NOINC `($__internal_0_$__cuda_sm10x_tcgen05_guardrail_trap_col_being_dealloced_not_returned_by_alloc) ;  /* 0x0000000000cc7944 */ /* 0x01afea0003c00000 */
[----:B------:R-:W-:Y:S05]  /*3e80*/  BRA `(.L_x_32) ;  /* 0x0000000000087947 */ /* 0x000fea0003800000 */
.L_x_30:
[----:B------:R-:W-:Y:S02]  /*3e90*/  MOV R2, 0x3eb0 ;  /* 0x00003eb000027802 */ /* 0x000fe40000000f00 */
[----:B-1-34-:R-:W-:Y:S05]  /*3ea0*/  CALL.REL.NOINC `($__internal_2_$__cuda_sm10x_tcgen05_guardrail_trap_unallocated_columns_being_dealloced) ;  /* 0x0000000000d87944 */ /* 0x01afea0003c00000 */
.L_x_32:
[----:B------:R-:W-:Y:S01]  /*3eb0*/  NOP ;  /* 0x0000000000007918 */ /* 0x000fe20000000000 */
.L_x_29:
[----:B------:R-:W-:-:S04]  /*3ec0*/  DEPBAR.LE SB0, 0x0 ;  /* 0x000080000000791a */ /* 0x000fc80000000000 */
[----:B------:R-:W-:-:S04]  /*3ed0*/  DEPBAR.LE SB0, 0x0 ;  /* 0x000080000000791a */ /* 0x000fc80000000000 */
[----:B-1----:R-:W-:Y:S05]  /*3ee0*/  EXIT ;  /* 0x000000000000794d */ /* 0x002fea0003800000 */
.L_x_5:
[----:B------:R-:W-:Y:S02]  /*3ef0*/  MOV R4, UR17 ;  /* 0x0000001100047c02 */ /* 0x000fe40008000f00 */
[----:B------:R-:W-:Y:S02]  /*3f00*/  MOV R5, UR17 ;  /* 0x0000001100057c02 */ /* 0x000fe40008000f00 */
[----:B------:R-:W-:-:S07]  /*3f10*/  MOV R0, UR25 ;  /* 0x0000001900007c02 */ /* 0x000fce0008000f00 */
.L_x_33:
[----:B-1----:R1:W2:Y:S02]  /*3f20*/  SYNCS.PHASECHK.TRANS64.TRYWAIT P0, [R0+URZ+0x20], R5 ;  /* 0x00002005000075a7 */ /* 0x0022a400080011ff */
[----:B--2---:R-:W-:Y:S05]  /*3f30*/  @!P0 NANOSLEEP.SYNCS 0x989680 ;  /* 0x009896800000895d */ /* 0x004fea0003900000 */
[----:B------:R-:W2:Y:S02]  /*3f40*/  @!P0 SYNCS.PHASECHK.TRANS64 P0, [R0+URZ+0x20], R5 ;  /* 0x00002005000085a7 */ /* 0x000ea400080010ff */
[----:B--2---:R-:W-:Y:S05]  /*3f50*/  @!P0 BRA `(.L_x_33) ;  /* 0xfffffffc00f08947 */ /* 0x004fea000383ffff */
[----:B------:R-:W-:Y:S05]  /*3f60*/  BRA `(.L_x_4) ;  /* 0xffffffc800787947 */ /* 0x000fea000383ffff */
.L_x_8:
[----:B------:R-:W-:Y:S02]  /*3f70*/  MOV R2, UR6 ;  /* 0x0000000600027c02 */ /* 0x000fe40008000f00 */
[----:B------:R-:W-:Y:S02]  /*3f80*/  MOV R3, UR6 ;  /* 0x0000000600037c02 */ /* 0x000fe40008000f00 */
[----:B------:R-:W-:-:S07]  /*3f90*/  MOV R0, UR4 ;  /* 0x0000000400007c02 */ /* 0x000fce0008000f00 */
.L_x_34:
[----:B-1----:R1:W2:Y:S02]  /*3fa0*/  SYNCS.PHASECHK.TRANS64.TRYWAIT P0, [R0+URZ+0x20], R3 ;  /* 0x00002003000075a7 */ /* 0x0022a400080011ff */
[----:B--2---:R-:W-:Y:S05]  /*3fb0*/  @!P0 NANOSLEEP.SYNCS 0x989680 ;  /* 0x009896800000895d */ /* 0x004fea0003900000 */
[----:B------:R-:W2:Y:S02]  /*3fc0*/  @!P0 SYNCS.PHASECHK.TRANS64 P0, [R0+URZ+0x20], R3 ;  /* 0x00002003000085a7 */ /* 0x000ea400080010ff */
[----:B--2---:R-:W-:Y:S05]  /*3fd0*/  @!P0 BRA `(.L_x_34) ;  /* 0xfffffffc00f08947 */ /* 0x004fea000383ffff */
[----:B------:R-:W-:Y:S05]  /*3fe0*/  BRA `(.L_x_35) ;  /* 0xffffffcc00707947 */ /* 0x000fea000383ffff */
.L_x_11:
[----:B------:R-:W-:Y:S02]  /*3ff0*/  MOV R0, UR18 ;  /* 0x0000001200007c02 */ /* 0x000fe40008000f00 */
[----:B------:R-:W-:-:S07]  /*4000*/  MOV R3, R2 ;  /* 0x0000000200037202 */ /* 0x000fce0000000f00 */
.L_x_36:
[----:B-1----:R1:W2:Y:S02]  /*4010*/  SYNCS.PHASECHK.TRANS64.TRYWAIT P0, [R0+URZ+0x50], R3 ;  /* 0x00005003000075a7 */ /* 0x0022a400080011ff */
[----:B--2---:R-:W-:Y:S05]  /*4020*/  @!P0 NANOSLEEP.SYNCS 0x989680 ;  /* 0x009896800000895d */ /* 0x004fea0003900000 */
[----:B------:R-:W2:Y:S02]  /*4030*/  @!P0 SYNCS.PHASECHK.TRANS64 P0, [R0+URZ+0x50], R3 ;  /* 0x00005003000085a7 */ /* 0x000ea400080010ff */
[----:B--2---:R-:W-:Y:S05]  /*4040*/  @!P0 BRA `(.L_x_36) ;  /* 0xfffffffc00f08947 */ /* 0x004fea000383ffff */
[----:B------:R-:W-:Y:S05]  /*4050*/  BRA `(.L_x_37) ;  /* 0xffffffd000b47947 */ /* 0x000fea000383ffff */
.L_x_13:
[----:B------:R-:W-:Y:S02]  /*4060*/  MOV R2, UR27 ;  /* 0x0000001b00027c02 */ /* 0x000fe40008000f00 */
[----:B------:R-:W-:Y:S02]  /*4070*/  MOV R3, UR27 ;  /* 0x0000001b00037c02 */ /* 0x000fe40008000f00 */
[----:B------:R-:W-:Y:S07]  /*4080*/  MOV R0, UR17 ;  /* 0x0000001100007c02 */ /* 0x000fee0008000f00 */
.L_x_38:
[----:B-1----:R1:W2:Y:S02]  /*4090*/  SYNCS.PHASECHK.TRANS64.TRYWAIT P1, [R0+URZ], R3 ;  /* 0x00000003000075a7 */ /* 0x0022a400080211ff */
[----:B--2---:R-:W-:Y:S05]  /*40a0*/  @!P1 NANOSLEEP.SYNCS 0x989680 ;  /* 0x009896800000995d */ /* 0x004fea0003900000 */
[----:B------:R-:W2:Y:S02]  /*40b0*/  @!P1 SYNCS.PHASECHK.TRANS64 P1, [R0+URZ], R3 ;  /* 0x00000003000095a7 */ /* 0x000ea400080210ff */
[----:B--2---:R-:W-:Y:S05]  /*40c0*/  @!P1 BRA `(.L_x_38) ;  /* 0xfffffffc00f09947 */ /* 0x004fea000383ffff */
[----:B------:R-:W-:Y:S05]  /*40d0*/  BRA `(.L_x_12) ;  /* 0xffffffd4001c7947 */ /* 0x000fea000383ffff */
.L_x_16:
[----:B------:R-:W-:-:S07]  /*40e0*/  MOV R3, R2 ;  /* 0x0000000200037202 */ /* 0x000fce0000000f00 */
.L_x_39:
[----:B-1----:R1:W2:Y:S02]  /*40f0*/  SYNCS.PHASECHK.TRANS64.TRYWAIT P0, [R0+URZ+0x50], R3 ;  /* 0x00005003000075a7 */ /* 0x0022a400080011ff */
[----:B--2---:R-:W-:Y:S05]  /*4100*/  @!P0 NANOSLEEP.SYNCS 0x989680 ;  /* 0x009896800000895d */ /* 0x004fea0003900000 */
[----:B------:R-:W2:Y:S02]  /*4110*/  @!P0 SYNCS.PHASECHK.TRANS64 P0, [R0+URZ+0x50], R3 ;  /* 0x00005003000085a7 */ /* 0x000ea400080010ff */
[----:B--2---:R-:W-:Y:S05]  /*4120*/  @!P0 BRA `(.L_x_39) ;  /* 0xfffffffc00f08947 */ /* 0x004fea000383ffff */
[----:B------:R-:W-:Y:S05]  /*4130*/  BRA `(.L_x_9) ;  /* 0xffffffd400c47947 */ /* 0x000fea000383ffff */
.L_x_23:
[----:B------:R-:W-:Y:S02]  /*4140*/  MOV R0, UR5 ;  /* 0x0000000500007c02 */ /* 0x000fe40008000f00 */
[----:B------:R-:W-:-:S07]  /*4150*/  MOV R3, R2 ;  /* 0x0000000200037202 */ /* 0x000fce0000000f00 */
.L_x_40:
[----:B-1----:R1:W2:Y:S02]  /*4160*/  SYNCS.PHASECHK.TRANS64.TRYWAIT P0, [R0+URZ+0x40], R3 ;  /* 0x00004003000075a7 */ /* 0x0022a400080011ff */
[----:B--2---:R-:W-:Y:S05]  /*4170*/  @!P0 NANOSLEEP.SYNCS 0x989680 ;  /* 0x009896800000895d */ /* 0x004fea0003900000 */
[----:B------:R-:W2:Y:S02]  /*4180*/  @!P0 SYNCS.PHASECHK.TRANS64 P0, [R0+URZ+0x40], R3 ;  /* 0x00004003000085a7 */ /* 0x000ea400080010ff */
[----:B--2---:R-:W-:Y:S05]  /*4190*/  @!P0 BRA `(.L_x_40) ;  /* 0xfffffffc00f08947 */ /* 0x004fea000383ffff */
[----:B------:R-:W-:Y:S05]  /*41a0*/  BRA `(.L_x_41) ;  /* 0xffffffdc00707947 */ /* 0x000fea000383ffff */
        .weak           $__internal_0_$__cuda_sm10x_tcgen05_guardrail_trap_col_being_dealloced_not_returned_by_alloc
        .type           $__internal_0_$__cuda_sm10x_tcgen05_guardrail_trap_col_being_dealloced_not_returned_by_alloc,@function
        .size           $__internal_0_$__cuda_sm10x_tcgen05_guardrail_trap_col_being_dealloced_not_returned_by_alloc,($__internal_1_$__cuda_sm10x_tcgen05_guardrail_trap_phase_invalid_during_alloc - $__internal_0_$__cuda_sm10x_tcgen05_guardrail_trap_col_being_dealloced_not_returned_by_alloc)
$__internal_0_$__cuda_sm10x_tcgen05_guardrail_trap_col_being_dealloced_not_returned_by_alloc:
[----:B------:R-:W-:Y:S05]  /*41b0*/  BPT.TRAP 0x1 ;  /* 0x000000040000795c */ /* 0x000fea0000300000 */
[----:B------:R-:W-:-:S04]  /*41c0*/  HFMA2 R3, -RZ, RZ, 0, 0 ;  /* 0x00000000ff037431 */ /* 0x000fc800000001ff */
[----:B------:R-:W-:Y:S05]  /*41d0*/  RET.REL.NODEC R2 `(kernel_cutlass_kernel_cudnngemm_swigludense_blockscaled_gemm_persistent_swiglu_interleaved_quantSm100BlockScaledPersistentDenseGemmKernel_object_at__TiledMMA_ThrLayoutVMNK11110000_Permuta_0) ;  /* 0xffffffbc02887950 */ /* 0x000fea0003c3ffff */
        .weak           $__internal_1_$__cuda_sm10x_tcgen05_guardrail_trap_phase_invalid_during_alloc
        .type           $__internal_1_$__cuda_sm10x_tcgen05_guardrail_trap_phase_invalid_during_alloc,@function
        .size           $__internal_1_$__cuda_sm10x_tcgen05_guardrail_trap_phase_invalid_during_alloc,($__internal_2_$__cuda_sm10x_tcgen05_guardrail_trap_unallocated_columns_being_dealloced - $__internal_1_$__cuda_sm10x_tcgen05_guardrail_trap_phase_invalid_during_alloc)
$__internal_1_$__cuda_sm10x_tcgen05_guardrail_trap_phase_invalid_during_alloc:
[----:B------:R-:W-:Y:S05]  /*41e0*/  BPT.TRAP 0x1 ;  /* 0x000000040000795c */ /* 0x000fea0000300000 */
[----:B------:R-:W-:-:S04]  /*41f0*/  MOV R3, 0x0 ;  /* 0x0000000000037802 */ /* 0x000fc80000000f00 */
[----:B------:R-:W-:Y:S05]  /*4200*/  RET.REL.NODEC R2 `(kernel_cutlass_kernel_cudnngemm_swigludense_blockscaled_gemm_persistent_swiglu_interleaved_quantSm100BlockScaledPersistentDenseGemmKernel_object_at__TiledMMA_ThrLayoutVMNK11110000_Permuta_0) ;  /* 0xffffffbc027c7950 */ /* 0x000fea0003c3ffff */
        .weak           $__internal_2_$__cuda_sm10x_tcgen05_guardrail_trap_unallocated_columns_being_dealloced
        .type           $__internal_2_$__cuda_sm10x_tcgen05_guardrail_trap_unallocated_columns_being_dealloced,@function
        .size           $__internal_2_$__cuda_sm10x_tcgen05_guardrail_trap_unallocated_columns_being_dealloced,(.L_x_45 - $__internal_2_$__cuda_sm10x_tcgen05_guardrail_trap_unallocated_columns_being_dealloced)
$__internal_2_$__cuda_sm10x_tcgen05_guardrail_trap_unallocated_columns_being_dealloced:
[----:B------:R-:W-:Y:S05]  /*4210*/  BPT.TRAP 0x1 ;  /* 0x000000040000795c */ /* 0x000fea0000300000 */
[----:B------:R-:W-:-:S04]  /*4220*/  HFMA2 R3, -RZ, RZ, 0, 0 ;  /* 0x00000000ff037431 */ /* 0x000fc800000001ff */
[----:B------:R-:W-:Y:S05]  /*4230*/  RET.REL.NODEC R2 `(kernel_cutlass_kernel_cudnngemm_swigludense_blockscaled_gemm_persistent_swiglu_interleaved_quantSm100BlockScaledPersistentDenseGemmKernel_object_at__TiledMMA_ThrLayoutVMNK11110000_Permuta_0) ;  /* 0xffffffbc02707950 */ /* 0x000fea0003c3ffff */
.L_x_42:
[----:B------:R-:W-:-:S00]  /*4240*/  BRA `(.L_x_42) ;  /* 0xfffffffc00fc7947 */ /* 0x000fc0000383ffff */
[----:B------:R-:W-:-:S00]  /*4250*/  NOP ;  /* 0x0000000000007918 */ /* 0x000fc00000000000 */
        /* <DEDUP_REMOVED lines=10> */
.L_x_45:


//--------------------- .nv.shared.kernel_cutlass_kernel_cudnngemm_swigludense_blockscaled_gemm_persistent_swiglu_interleaved_quantSm100BlockScaledPersistentDenseGemmKernel_object_at__TiledMMA_ThrLayoutVMNK11110000_Permuta_0 --------------------------
	.section	.nv.shared.kernel_cutlass_kernel_cudnngemm_swigludense_blockscaled_gemm_persistent_swiglu_interleaved_quantSm100BlockScaledPersistentDenseGemmKernel_object_at__TiledMMA_ThrLayoutVMNK11110000_Permuta_0,"aw",@nobits
	.sectionflags	@""
	.align	1024
	.zero		1024


//--------------------- .nv.shared.reserved.0     --------------------------
	.section	.nv.shared.reserved.0,"aw",@nobits
	.align	8
	.weak		__nv_reservedSMEM_offset_0_alias
	.size		__nv_reservedSMEM_offset_0_alias, 0, 64
	.other		__nv_reservedSMEM_offset_0_alias,@"STO_CUDA_RESERVED_SHARED STV_DEFAULT"
__nv_reservedSMEM_offset_0_alias:
	.zero		0
.nv.shared.reserved.0:
	.zero		64
	.weak		__nv_reservedSMEM_allocation_phase
	.type		__nv_reservedSMEM_allocation_phase,@object
	.size		__nv_reservedSMEM_allocation_phase,(.L_0 - __nv_reservedSMEM_allocation_phase)
__nv_reservedSMEM_allocation_phase:
	.zero		1
.L_0:
	.zero		7
	.weak		__nv_reservedSMEM_devtool_atexit_pc
	.type		__nv_reservedSMEM_devtool_atexit_pc,@object
	.size		__nv_reservedSMEM_devtool_atexit_pc,(__nv_reservedSMEM_allocation_mask - __nv_reservedSMEM_devtool_atexit_pc)
__nv_reservedSMEM_devtool_atexit_pc:
	.zero		8
	.weak		__nv_reservedSMEM_allocation_mask
	.type		__nv_reservedSMEM_allocation_mask,@object
	.size		__nv_reservedSMEM_allocation_mask,(.L_2 - __nv_reservedSMEM_allocation_mask)
__nv_reservedSMEM_allocation_mask:
	.zero		4
.L_2:


//--------------------- .nv.constant0.kernel_cutlass_kernel_cudnngemm_swigludense_blockscaled_gemm_persistent_swiglu_interleaved_quantSm100BlockScaledPersistentDenseGemmKernel_object_at__TiledMMA_ThrLayoutVMNK11110000_Permuta_0 --------------------------
	.section	.nv.constant0.kernel_cutlass_kernel_cudnngemm_swigludense_blockscaled_gemm_persistent_swiglu_interleaved_quantSm100BlockScaledPersistentDenseGemmKernel_object_at__TiledMMA_ThrLayoutVMNK11110000_Permuta_0,"a",@progbits
	.sectionflags	@""
	.align	4
.nv.constant0.kernel_cutlass_kernel_cudnngemm_swigludense_blockscaled_gemm_persistent_swiglu_interleaved_quantSm100BlockScaledPersistentDenseGemmKernel_object_at__TiledMMA_ThrLayoutVMNK11110000_Permuta_0:
	.zero		1768


//--------------------- SYMBOLS --------------------------

	.type		.nv.reservedSmem.offset0,@object
	.size		.nv.reservedSmem.offset0,0x4
	.type		.nv.reservedSmem.cap,@object
	.size		.nv.reservedSmem.cap,0x4
